	.target	sm_90a

	.elftype	@"ET_EXEC"


//--------------------- .note.nv.tkinfo           --------------------------
	.section	.note.nv.tkinfo,"",@"SHT_NOTE"
	.sectionflags	@"SHF_NOTE_NV_TKINFO"
	.tkinfo
        /*0018*/ 	.word	0x00000002
        /*0030*/ 	.string	""
        /*0030*/ 	.string	"ptxas"
        /*0030*/ 	.string	"Cuda compilation tools, release 13.0, V13.0.88"
        /*0030*/ 	.string	"Build cuda_13.0.r13.0/compiler.36424714_0"
        /*0030*/ 	.string	"-arch sm_90a -m 64 "



//--------------------- .note.nv.cuinfo           --------------------------
	.section	.note.nv.cuinfo,"",@"SHT_NOTE"
	.sectionflags	@"SHF_NOTE_NV_CUINFO"
        /*0018*/ 	.short	0x0002
        /*001a*/ 	.short	0x005a
        /*001c*/ 	.short	0x0082
	.zero		2


//--------------------- .nv.info                  --------------------------
	.section	.nv.info,"",@"SHT_CUDA_INFO"
	.align	4


	//----- nvinfo : EIATTR_REGCOUNT
	.align		4
        /*0000*/ 	.byte	0x04, 0x2f
        /*0002*/ 	.short	(.L_15 - .L_14)
	.align		4
.L_14:
        /*0004*/ 	.word	index@(_ZN7cutlass13device_kernelINS_4gemm6kernel13GemmUniversalIN4cute5tupleIJiiiiEEENS1_10collective13CollectiveMmaINS1_34MainloopSm90TmaGmmaWarpSpecializedILi7ENS5_IJNS4_1CILi1EEENSA_ILi2EEESB_EEENS1_32KernelTmaWarpSpecializedPingpongEEENS5_IJNSA_ILi64EEESG_NSA_ILi128EEEEEENS_6half_tENS5_IJlSB_lEEESJ_SK_NS4_8TiledMMAINS4_8MMA_AtomIJNS4_4SM904GMMA25MMA_64x64x16_F32F16F16_SSILNSO_5MajorE0ELSQ_0ELNSO_7ScaleInE1ELSR_1EEEEEENS4_6LayoutINS5_IJSB_SB_SB_EEENS5_IJNSA_ILi0EEESW_SW_EEEEENS5_IJNS4_10UnderscoreESZ_SZ_EEEEENS4_23SM90_TMA_LOAD_MULTICASTENS4_14ComposedLayoutINS4_7SwizzleILi3ELi4ELi3EEENS4_18smem_ptr_flag_bitsILi16EEENSU_INS5_IJNSA_ILi8EEESG_EEENS5_IJSG_SB_EEEEEEEvNS4_8identityENS4_13SM90_TMA_LOADES1C_vS1D_EENS_8epilogue10collective6detail29Sm90TmaWarpSpecializedAdapterINS1H_15DefaultEpilogueISJ_SK_SK_NS1G_6thread17LinearCombinationISJ_Li1EffLNS1L_9ScaleType4KindE0ELNS_15FloatRoundStyleE2ESJ_EENS1_15EpilogueDefaultEEEEEvvEEEEvNT_6ParamsE)
        /*0008*/ 	.word	0x000000a8


	//----- nvinfo : EIATTR_FRAME_SIZE
	.align		4
.L_15:
        /*000c*/ 	.byte	0x04, 0x11
        /*000e*/ 	.short	(.L_17 - .L_16)
	.align		4
.L_16:
        /*0010*/ 	.word	index@(_ZN7cutlass13device_kernelINS_4gemm6kernel13GemmUniversalIN4cute5tupleIJiiiiEEENS1_10collective13CollectiveMmaINS1_34MainloopSm90TmaGmmaWarpSpecializedILi7ENS5_IJNS4_1CILi1EEENSA_ILi2EEESB_EEENS1_32KernelTmaWarpSpecializedPingpongEEENS5_IJNSA_ILi64EEESG_NSA_ILi128EEEEEENS_6half_tENS5_IJlSB_lEEESJ_SK_NS4_8TiledMMAINS4_8MMA_AtomIJNS4_4SM904GMMA25MMA_64x64x16_F32F16F16_SSILNSO_5MajorE0ELSQ_0ELNSO_7ScaleInE1ELSR_1EEEEEENS4_6LayoutINS5_IJSB_SB_SB_EEENS5_IJNSA_ILi0EEESW_SW_EEEEENS5_IJNS4_10UnderscoreESZ_SZ_EEEEENS4_23SM90_TMA_LOAD_MULTICASTENS4_14ComposedLayoutINS4_7SwizzleILi3ELi4ELi3EEENS4_18smem_ptr_flag_bitsILi16EEENSU_INS5_IJNSA_ILi8EEESG_EEENS5_IJSG_SB_EEEEEEEvNS4_8identityENS4_13SM90_TMA_LOADES1C_vS1D_EENS_8epilogue10collective6detail29Sm90TmaWarpSpecializedAdapterINS1H_15DefaultEpilogueISJ_SK_SK_NS1G_6thread17LinearCombinationISJ_Li1EffLNS1L_9ScaleType4KindE0ELNS_15FloatRoundStyleE2ESJ_EENS1_15EpilogueDefaultEEEEEvvEEEEvNT_6ParamsE)
        /*0014*/ 	.word	0x00000008


	//----- nvinfo : EIATTR_MIN_STACK_SIZE
	.align		4
.L_17:
        /*0018*/ 	.byte	0x04, 0x12
        /*001a*/ 	.short	(.L_19 - .L_18)
	.align		4
.L_18:
        /*001c*/ 	.word	index@(_ZN7cutlass13device_kernelINS_4gemm6kernel13GemmUniversalIN4cute5tupleIJiiiiEEENS1_10collective13CollectiveMmaINS1_34MainloopSm90TmaGmmaWarpSpecializedILi7ENS5_IJNS4_1CILi1EEENSA_ILi2EEESB_EEENS1_32KernelTmaWarpSpecializedPingpongEEENS5_IJNSA_ILi64EEESG_NSA_ILi128EEEEEENS_6half_tENS5_IJlSB_lEEESJ_SK_NS4_8TiledMMAINS4_8MMA_AtomIJNS4_4SM904GMMA25MMA_64x64x16_F32F16F16_SSILNSO_5MajorE0ELSQ_0ELNSO_7ScaleInE1ELSR_1EEEEEENS4_6LayoutINS5_IJSB_SB_SB_EEENS5_IJNSA_ILi0EEESW_SW_EEEEENS5_IJNS4_10UnderscoreESZ_SZ_EEEEENS4_23SM90_TMA_LOAD_MULTICASTENS4_14ComposedLayoutINS4_7SwizzleILi3ELi4ELi3EEENS4_18smem_ptr_flag_bitsILi16EEENSU_INS5_IJNSA_ILi8EEESG_EEENS5_IJSG_SB_EEEEEEEvNS4_8identityENS4_13SM90_TMA_LOADES1C_vS1D_EENS_8epilogue10collective6detail29Sm90TmaWarpSpecializedAdapterINS1H_15DefaultEpilogueISJ_SK_SK_NS1G_6thread17LinearCombinationISJ_Li1EffLNS1L_9ScaleType4KindE0ELNS_15FloatRoundStyleE2ESJ_EENS1_15EpilogueDefaultEEEEEvvEEEEvNT_6ParamsE)
        /*0020*/ 	.word	0x00000008
.L_19:


//--------------------- .nv.compat                --------------------------
	.section	.nv.compat,"",@"SHT_CUDA_COMPAT_INFO"
	.align	4
        /*0000*/ 	.byte	0x02, 0x09, 0x01, 0x00, 0x02, 0x02, 0x04, 0x00, 0x02, 0x05, 0x05, 0x00, 0x03, 0x07, 0x01, 0x01
        /*0010*/ 	.byte	0x02, 0x03, 0x01, 0x00, 0x02, 0x06, 0x01, 0x00, 0x04, 0x0b, 0x08, 0x00, 0x00, 0x00, 0x00, 0x00
        /*0020*/ 	.byte	0x00, 0x00, 0x00, 0x00


//--------------------- .nv.info._ZN7cutlass13device_kernelINS_4gemm6kernel13GemmUniversalIN4cute5tupleIJiiiiEEENS1_10collective13CollectiveMmaINS1_34MainloopSm90TmaGmmaWarpSpecializedILi7ENS5_IJNS4_1CILi1EEENSA_ILi2EEESB_EEENS1_32KernelTmaWarpSpecializedPingpongEEENS5_IJNSA_ILi64EEESG_NSA_ILi128EEEEEENS_6half_tENS5_IJlSB_lEEESJ_SK_NS4_8TiledMMAINS4_8MMA_AtomIJNS4_4SM904GMMA25MMA_64x64x16_F32F16F16_SSILNSO_5MajorE0ELSQ_0ELNSO_7ScaleInE1ELSR_1EEEEEENS4_6LayoutINS5_IJSB_SB_SB_EEENS5_IJNSA_ILi0EEESW_SW_EEEEENS5_IJNS4_10UnderscoreESZ_SZ_EEEEENS4_23SM90_TMA_LOAD_MULTICASTENS4_14ComposedLayoutINS4_7SwizzleILi3ELi4ELi3EEENS4_18smem_ptr_flag_bitsILi16EEENSU_INS5_IJNSA_ILi8EEESG_EEENS5_IJSG_SB_EEEEEEEvNS4_8identityENS4_13SM90_TMA_LOADES1C_vS1D_EENS_8epilogue10collective6detail29Sm90TmaWarpSpecializedAdapterINS1H_15DefaultEpilogueISJ_SK_SK_NS1G_6thread17LinearCombinationISJ_Li1EffLNS1L_9ScaleType4KindE0ELNS_15FloatRoundStyleE2ESJ_EENS1_15EpilogueDefaultEEEEEvvEEEEvNT_6ParamsE --------------------------
	.section	.nv.info._ZN7cutlass13device_kernelINS_4gemm6kernel13GemmUniversalIN4cute5tupleIJiiiiEEENS1_10collective13CollectiveMmaINS1_34MainloopSm90TmaGmmaWarpSpecializedILi7ENS5_IJNS4_1CILi1EEENSA_ILi2EEESB_EEENS1_32KernelTmaWarpSpecializedPingpongEEENS5_IJNSA_ILi64EEESG_NSA_ILi128EEEEEENS_6half_tENS5_IJlSB_lEEESJ_SK_NS4_8TiledMMAINS4_8MMA_AtomIJNS4_4SM904GMMA25MMA_64x64x16_F32F16F16_SSILNSO_5MajorE0ELSQ_0ELNSO_7ScaleInE1ELSR_1EEEEEENS4_6LayoutINS5_IJSB_SB_SB_EEENS5_IJNSA_ILi0EEESW_SW_EEEEENS5_IJNS4_10UnderscoreESZ_SZ_EEEEENS4_23SM90_TMA_LOAD_MULTICASTENS4_14ComposedLayoutINS4_7SwizzleILi3ELi4ELi3EEENS4_18smem_ptr_flag_bitsILi16EEENSU_INS5_IJNSA_ILi8EEESG_EEENS5_IJSG_SB_EEEEEEEvNS4_8identityENS4_13SM90_TMA_LOADES1C_vS1D_EENS_8epilogue10collective6detail29Sm90TmaWarpSpecializedAdapterINS1H_15DefaultEpilogueISJ_SK_SK_NS1G_6thread17LinearCombinationISJ_Li1EffLNS1L_9ScaleType4KindE0ELNS_15FloatRoundStyleE2ESJ_EENS1_15EpilogueDefaultEEEEEvvEEEEvNT_6ParamsE,"",@"SHT_CUDA_INFO"
	.sectionflags	@""
	.align	4


	//----- nvinfo : EIATTR_CUDA_API_VERSION
	.align		4
        /*0000*/ 	.byte	0x04, 0x37
        /*0002*/ 	.short	(.L_21 - .L_20)
.L_20:
        /*0004*/ 	.word	0x00000082


	//----- nvinfo : EIATTR_KPARAM_INFO
	.align		4
.L_21:
        /*0008*/ 	.byte	0x04, 0x17
        /*000a*/ 	.short	(.L_23 - .L_22)
.L_22:
        /*000c*/ 	.word	0x00000000
        /*0010*/ 	.short	0x0000
        /*0012*/ 	.short	0x0070
        /*0014*/ 	.byte	0x00, 0xf0, 0x01, 0x10


	//----- nvinfo : EIATTR_SPARSE_MMA_MASK
	.align		4
.L_23:
        /*0018*/ 	.byte	0x03, 0x50
        /*001a*/ 	.short	0x0000


	//----- nvinfo : EIATTR_MAXREG_COUNT
	.align		4
        /*001c*/ 	.byte	0x03, 0x1b
        /*001e*/ 	.short	0x00a8


	//----- nvinfo : EIATTR_NUM_BARRIERS
	.align		4
        /*0020*/ 	.byte	0x02, 0x4c
        /*0022*/ 	.byte	0x01
	.zero		1


	//----- nvinfo : EIATTR_EXTERNS
	.align		4
        /*0024*/ 	.byte	0x04, 0x0f
        /*0026*/ 	.short	(.L_25 - .L_24)


	//   ....[0]....
	.align		4
.L_24:
        /*0028*/ 	.word	index@(__assertfail)


	//----- nvinfo : EIATTR_ANNOTATIONS
	.align		4
.L_25:
        /*002c*/ 	.byte	0x04, 0x55
        /*002e*/ 	.short	(.L_27 - .L_26)


	//   ....[0]....
.L_26:
        /*0030*/ 	.word	0x00000001
        /*0034*/ 	.byte	0xa0, 0x0d, 0x00, 0x00, 0x01, 0x00, 0x00, 0x00, 0x70, 0x14, 0x00, 0x00, 0x01, 0x00, 0x00, 0x00
        /*0044*/ 	.byte	0x30, 0x49, 0x00, 0x00, 0x01, 0x00, 0x00, 0x00, 0x40, 0x56, 0x00, 0x00


	//----- nvinfo : EIATTR_MERCURY_ISA_VERSION
	.align		4
.L_27:
        /*0050*/ 	.byte	0x03, 0x5f
        /*0052*/ 	.short	0x0101


	//----- nvinfo : EIATTR_INT_WARP_WIDE_INSTR_OFFSETS
	.align		4
        /*0054*/ 	.byte	0x04, 0x31
        /*0056*/ 	.short	(.L_29 - .L_28)


	//   ....[0]....
.L_28:
        /*0058*/ 	.word	0x00000560


	//   ....[1]....
        /*005c*/ 	.word	0x000005a0


	//   ....[2]....
        /*0060*/ 	.word	0x000006d0


	//   ....[3]....
        /*0064*/ 	.word	0x000006e0


	//   ....[4]....
        /*0068*/ 	.word	0x000006f0


	//   ....[5]....
        /*006c*/ 	.word	0x00000700


	//   ....[6]....
        /*0070*/ 	.word	0x000007c0


	//   ....[7]....
        /*0074*/ 	.word	0x00000800


	//----- nvinfo : EIATTR_COOP_GROUP_MASK_REGIDS
	.align		4
.L_29:
        /*0078*/ 	.byte	0x04, 0x29
        /*007a*/ 	.short	(.L_31 - .L_30)


	//   ....[0]....
.L_30:
        /*007c*/ 	.word	0xffffffff


	//   ....[1]....
        /*0080*/ 	.word	0xffffffff


	//   ....[2]....
        /*0084*/ 	.word	0xffffffff


	//   ....[3]....
        /*0088*/ 	.word	0xffffffff


	//   ....[4]....
        /*008c*/ 	.word	0xffffffff


	//   ....[5]....
        /*0090*/ 	.word	0xffffffff


	//   ....[6]....
        /*0094*/ 	.word	0xffffffff


	//----- nvinfo : EIATTR_COOP_GROUP_INSTR_OFFSETS
	.align		4
.L_31:
        /*0098*/ 	.byte	0x04, 0x28
        /*009a*/ 	.short	(.L_33 - .L_32)


	//   ....[0]....
.L_32:
        /*009c*/ 	.word	0x00000070


	//   ....[1]....
        /*00a0*/ 	.word	0x00000080


	//   ....[2]....
        /*00a4*/ 	.word	0x00000140


	//   ....[3]....
        /*00a8*/ 	.word	0x00000340


	//   ....[4]....
        /*00ac*/ 	.word	0x00000380


	//   ....[5]....
        /*00b0*/ 	.word	0x00000410


	//   ....[6]....
        /*00b4*/ 	.word	0x00000950


	//----- nvinfo : EIATTR_REG_RECONFIG
	.align		4
.L_33:
        /*00b8*/ 	.byte	0x01, 0x54
	.zero		2


	//----- nvinfo : EIATTR_SYSCALL_OFFSETS
	.align		4
        /*00bc*/ 	.byte	0x04, 0x46
        /*00be*/ 	.short	(.L_35 - .L_34)


	//   ....[0]....
.L_34:
        /*00c0*/ 	.word	0x00001960


	//----- nvinfo : EIATTR_MBARRIER_INSTR_OFFSETS
	.align		4
.L_35:
        /*00c4*/ 	.byte	0x04, 0x39
        /*00c6*/ 	.short	(.L_37 - .L_36)


	//   ....[0]....
.L_36:
        /*00c8*/ 	.word	0x00000250
        /*00cc*/ 	.word	0x000000ff
        /*00d0*/ 	.word	0x00000000
        /*00d4*/ 	.short	0x0100
        /*00d6*/ 	.byte	0x08
	.zero		1


	//   ....[1]....
        /*00d8*/ 	.word	0x00000260
        /*00dc*/ 	.word	0x000000ff
        /*00e0*/ 	.word	0x00000038
        /*00e4*/ 	.short	0x0100
        /*00e6*/ 	.byte	0x08
	.zero		1


	//   ....[2]....
        /*00e8*/ 	.word	0x00000270
        /*00ec*/ 	.word	0x000000ff
        /*00f0*/ 	.word	0x00000008
        /*00f4*/ 	.short	0x0100
        /*00f6*/ 	.byte	0x08
	.zero		1


	//   ....[3]....
        /*00f8*/ 	.word	0x00000280
        /*00fc*/ 	.word	0x000000ff
        /*0100*/ 	.word	0x00000040
        /*0104*/ 	.short	0x0100
        /*0106*/ 	.byte	0x08
	.zero		1


	//   ....[4]....
        /*0108*/ 	.word	0x00000290
        /*010c*/ 	.word	0x000000ff
        /*0110*/ 	.word	0x00000010
        /*0114*/ 	.short	0x0100
        /*0116*/ 	.byte	0x08
	.zero		1


	//   ....[5]....
        /*0118*/ 	.word	0x000002a0
        /*011c*/ 	.word	0x000000ff
        /*0120*/ 	.word	0x00000048
        /*0124*/ 	.short	0x0100
        /*0126*/ 	.byte	0x08
	.zero		1


	//   ....[6]....
        /*0128*/ 	.word	0x000002b0
        /*012c*/ 	.word	0x000000ff
        /*0130*/ 	.word	0x00000018
        /*0134*/ 	.short	0x0100
        /*0136*/ 	.byte	0x08
	.zero		1


	//   ....[7]....
        /*0138*/ 	.word	0x000002c0
        /*013c*/ 	.word	0x000000ff
        /*0140*/ 	.word	0x00000050
        /*0144*/ 	.short	0x0100
        /*0146*/ 	.byte	0x08
	.zero		1


	//   ....[8]....
        /*0148*/ 	.word	0x000002d0
        /*014c*/ 	.word	0x000000ff
        /*0150*/ 	.word	0x00000020
        /*0154*/ 	.short	0x0100
        /*0156*/ 	.byte	0x08
	.zero		1


	//   ....[9]....
        /*0158*/ 	.word	0x000002e0
        /*015c*/ 	.word	0x000000ff
        /*0160*/ 	.word	0x00000058
        /*0164*/ 	.short	0x0100
        /*0166*/ 	.byte	0x08
	.zero		1


	//   ....[10]....
        /*0168*/ 	.word	0x000002f0
        /*016c*/ 	.word	0x000000ff
        /*0170*/ 	.word	0x00000028
        /*0174*/ 	.short	0x0100
        /*0176*/ 	.byte	0x08
	.zero		1


	//   ....[11]....
        /*0178*/ 	.word	0x00000300
        /*017c*/ 	.word	0x000000ff
        /*0180*/ 	.word	0x00000060
        /*0184*/ 	.short	0x0100
        /*0186*/ 	.byte	0x08
	.zero		1


	//   ....[12]....
        /*0188*/ 	.word	0x00000310
        /*018c*/ 	.word	0x000000ff
        /*0190*/ 	.word	0x00000030
        /*0194*/ 	.short	0x0100
        /*0196*/ 	.byte	0x08
	.zero		1


	//   ....[13]....
        /*0198*/ 	.word	0x00000320
        /*019c*/ 	.word	0x000000ff
        /*01a0*/ 	.word	0x00000068
        /*01a4*/ 	.short	0x0100
        /*01a6*/ 	.byte	0x08
	.zero		1


	//   ....[14]....
        /*01a8*/ 	.word	0x00000830
        /*01ac*/ 	.word	0x000000ff
        /*01b0*/ 	.word	0x000000a0
        /*01b4*/ 	.short	0x0100
        /*01b6*/ 	.byte	0x08
	.zero		1


	//   ....[15]....
        /*01b8*/ 	.word	0x000008b0
        /*01bc*/ 	.word	0x000000ff
        /*01c0*/ 	.word	0x000000a8
        /*01c4*/ 	.short	0x0100
        /*01c6*/ 	.byte	0x08
	.zero		1


	//   ....[16]....
        /*01c8*/ 	.word	0x000008d0
        /*01cc*/ 	.word	0x000000ff
        /*01d0*/ 	.word	0x00000080
        /*01d4*/ 	.short	0x0100
        /*01d6*/ 	.byte	0x09
	.zero		1


	//   ....[17]....
        /*01d8*/ 	.word	0x000008e0
        /*01dc*/ 	.word	0x000000ff
        /*01e0*/ 	.word	0x00000088
        /*01e4*/ 	.short	0x0100
        /*01e6*/ 	.byte	0x09
	.zero		1


	//   ....[18]....
        /*01e8*/ 	.word	0x000008f0
        /*01ec*/ 	.word	0x000000ff
        /*01f0*/ 	.word	0x00000090
        /*01f4*/ 	.short	0x0100
        /*01f6*/ 	.byte	0x09
	.zero		1


	//   ....[19]....
        /*01f8*/ 	.word	0x00000900
        /*01fc*/ 	.word	0x000000ff
        /*0200*/ 	.word	0x00000098
        /*0204*/ 	.short	0x0100
        /*0206*/ 	.byte	0x09
	.zero		1


	//   ....[20]....
        /*0208*/ 	.word	0x00001820
        /*020c*/ 	.word	0x000000ff
        /*0210*/ 	.word	0xfffffff8
        /*0214*/ 	.short	0x010a
        /*0216*/ 	.byte	0x2b
	.zero		1


	//   ....[21]....
        /*0218*/ 	.word	0x000019e0
        /*021c*/ 	.word	0x00000003
        /*0220*/ 	.word	0x00000000
        /*0224*/ 	.short	0x010a
        /*0226*/ 	.byte	0x3f
	.zero		1


	//   ....[22]....
        /*0228*/ 	.word	0x00001a20
        /*022c*/ 	.word	0x00000003
        /*0230*/ 	.word	0x00000000
        /*0234*/ 	.short	0x010a
        /*0236*/ 	.byte	0x3f
	.zero		1


	//   ....[23]....
        /*0238*/ 	.word	0x00001ee0
        /*023c*/ 	.word	0x000000ff
        /*0240*/ 	.word	0x00000000
        /*0244*/ 	.short	0x010a
        /*0246*/ 	.byte	0x04
	.zero		1


	//   ....[24]....
        /*0248*/ 	.word	0x00001f20
        /*024c*/ 	.word	0x000000ff
        /*0250*/ 	.word	0x00000000
        /*0254*/ 	.short	0x010a
        /*0256*/ 	.byte	0x04
	.zero		1


	//   ....[25]....
        /*0258*/ 	.word	0x00002340
        /*025c*/ 	.word	0x00000005
        /*0260*/ 	.word	0x00000000
        /*0264*/ 	.short	0x0101
        /*0266*/ 	.byte	0x3f
	.zero		1


	//   ....[26]....
        /*0268*/ 	.word	0x00002450
        /*026c*/ 	.word	0x00000003
        /*0270*/ 	.word	0x00000000
        /*0274*/ 	.short	0x0101
        /*0276*/ 	.byte	0x30
	.zero		1


	//   ....[27]....
        /*0278*/ 	.word	0x00002580
        /*027c*/ 	.word	0x00000000
        /*0280*/ 	.word	0x00000000
        /*0284*/ 	.short	0x0101
        /*0286*/ 	.byte	0x3f
	.zero		1


	//   ....[28]....
        /*0288*/ 	.word	0x00002600
        /*028c*/ 	.word	0x000000ff
        /*0290*/ 	.word	0x00000008
        /*0294*/ 	.short	0x010a
        /*0296*/ 	.byte	0x2b
	.zero		1


	//   ....[29]....
        /*0298*/ 	.word	0x00004970
        /*029c*/ 	.word	0x00000000
        /*02a0*/ 	.word	0x00000000
        /*02a4*/ 	.short	0x0101
        /*02a6*/ 	.byte	0x30
	.zero		1


	//   ....[30]....
        /*02a8*/ 	.word	0x000052c0
        /*02ac*/ 	.word	0x0000000e
        /*02b0*/ 	.word	0x00000038
        /*02b4*/ 	.short	0x010a
        /*02b6*/ 	.byte	0x3f
	.zero		1


	//   ....[31]....
        /*02b8*/ 	.word	0x000057e0
        /*02bc*/ 	.word	0x00000006
        /*02c0*/ 	.word	0x000000a8
        /*02c4*/ 	.short	0x0101
        /*02c6*/ 	.byte	0x3f
	.zero		1


	//   ....[32]....
        /*02c8*/ 	.word	0x00005eb0
        /*02cc*/ 	.word	0x00000007
        /*02d0*/ 	.word	0x00000000
        /*02d4*/ 	.short	0x010a
        /*02d6*/ 	.byte	0x3f
	.zero		1


	//   ....[33]....
        /*02d8*/ 	.word	0x00005f30
        /*02dc*/ 	.word	0x00000006
        /*02e0*/ 	.word	0x00000000
        /*02e4*/ 	.short	0x010a
        /*02e6*/ 	.byte	0x3f
	.zero		1


	//   ....[34]....
        /*02e8*/ 	.word	0x00005fc0
        /*02ec*/ 	.word	0x00000007
        /*02f0*/ 	.word	0x00000000
        /*02f4*/ 	.short	0x010a
        /*02f6*/ 	.byte	0x3f
	.zero		1


	//   ....[35]....
        /*02f8*/ 	.word	0x00006050
        /*02fc*/ 	.word	0x00000006
        /*0300*/ 	.word	0x00000000
        /*0304*/ 	.short	0x010a
        /*0306*/ 	.byte	0x3f
	.zero		1


	//   ....[36]....
        /*0308*/ 	.word	0x000060e0
        /*030c*/ 	.word	0x00000007
        /*0310*/ 	.word	0x00000000
        /*0314*/ 	.short	0x010a
        /*0316*/ 	.byte	0x3f
	.zero		1


	//   ....[37]....
        /*0318*/ 	.word	0x00006170
        /*031c*/ 	.word	0x00000006
        /*0320*/ 	.word	0x00000000
        /*0324*/ 	.short	0x010a
        /*0326*/ 	.byte	0x3f
	.zero		1


	//   ....[38]....
        /*0328*/ 	.word	0x00006200
        /*032c*/ 	.word	0x00000005
        /*0330*/ 	.word	0x00000000
        /*0334*/ 	.short	0x010a
        /*0336*/ 	.byte	0x3f
	.zero		1


	//   ....[39]....
        /*0338*/ 	.word	0x00006270
        /*033c*/ 	.word	0x00000003
        /*0340*/ 	.word	0xfffffff8
        /*0344*/ 	.short	0x010a
        /*0346*/ 	.byte	0x3f
	.zero		1


	//   ....[40]....
        /*0348*/ 	.word	0x000062c0
        /*034c*/ 	.word	0x00000003
        /*0350*/ 	.word	0x00000000
        /*0354*/ 	.short	0x010a
        /*0356*/ 	.byte	0x3f
	.zero		1


	//   ....[41]....
        /*0358*/ 	.word	0x00006320
        /*035c*/ 	.word	0x00000005
        /*0360*/ 	.word	0x00000000
        /*0364*/ 	.short	0x010a
        /*0366*/ 	.byte	0x3f
	.zero		1


	//   ....[42]....
        /*0368*/ 	.word	0x00006380
        /*036c*/ 	.word	0x00000003
        /*0370*/ 	.word	0x00000008
        /*0374*/ 	.short	0x010a
        /*0376*/ 	.byte	0x3f
	.zero		1


	//   ....[43]....
        /*0378*/ 	.word	0x00006450
        /*037c*/ 	.word	0x0000000e
        /*0380*/ 	.word	0x00000038
        /*0384*/ 	.short	0x010a
        /*0386*/ 	.byte	0x3f
	.zero		1


	//   ....[44]....
        /*0388*/ 	.word	0x00006520
        /*038c*/ 	.word	0x00000007
        /*0390*/ 	.word	0x00000000
        /*0394*/ 	.short	0x010a
        /*0396*/ 	.byte	0x3f
	.zero		1


	//   ....[45]....
        /*0398*/ 	.word	0x00006570
        /*039c*/ 	.word	0x00000006
        /*03a0*/ 	.word	0x00000000
        /*03a4*/ 	.short	0x010a
        /*03a6*/ 	.byte	0x3f
	.zero		1


	//   ....[46]....
        /*03a8*/ 	.word	0x000065c0
        /*03ac*/ 	.word	0x00000007
        /*03b0*/ 	.word	0x00000000
        /*03b4*/ 	.short	0x010a
        /*03b6*/ 	.byte	0x3f
	.zero		1


	//   ....[47]....
        /*03b8*/ 	.word	0x00006610
        /*03bc*/ 	.word	0x00000006
        /*03c0*/ 	.word	0x00000000
        /*03c4*/ 	.short	0x010a
        /*03c6*/ 	.byte	0x3f
	.zero		1


	//   ....[48]....
        /*03c8*/ 	.word	0x00006660
        /*03cc*/ 	.word	0x00000007
        /*03d0*/ 	.word	0x00000000
        /*03d4*/ 	.short	0x010a
        /*03d6*/ 	.byte	0x3f
	.zero		1


	//   ....[49]....
        /*03d8*/ 	.word	0x000066b0
        /*03dc*/ 	.word	0x00000006
        /*03e0*/ 	.word	0x00000000
        /*03e4*/ 	.short	0x010a
        /*03e6*/ 	.byte	0x3f
	.zero		1


	//----- nvinfo : EIATTR_NUM_MBARRIERS
	.align		4
.L_37:
        /*03e8*/ 	.byte	0x03, 0x38
        /*03ea*/ 	.short	0x0014


	//----- nvinfo : EIATTR_EXIT_INSTR_OFFSETS
	.align		4
        /*03ec*/ 	.byte	0x04, 0x1c
        /*03ee*/ 	.short	(.L_39 - .L_38)


	//   ....[0]....
.L_38:
        /*03f0*/ 	.word	0x00001400


	//   ....[1]....
        /*03f4*/ 	.word	0x00001460


	//   ....[2]....
        /*03f8*/ 	.word	0x00004fb0


	//   ....[3]....
        /*03fc*/ 	.word	0x00004fe0


	//   ....[4]....
        /*0400*/ 	.word	0x00006250


	//----- nvinfo : EIATTR_MAX_THREADS
	.align		4
.L_39:
        /*0404*/ 	.byte	0x04, 0x05
        /*0406*/ 	.short	(.L_41 - .L_40)
.L_40:
        /*0408*/ 	.word	0x00000180
        /*040c*/ 	.word	0x00000001
        /*0410*/ 	.word	0x00000001


	//----- nvinfo : EIATTR_CRS_STACK_SIZE
	.align		4
.L_41:
        /*0414*/ 	.byte	0x04, 0x1e
        /*0416*/ 	.short	(.L_43 - .L_42)
.L_42:
        /*0418*/ 	.word	0x00000000


	//----- nvinfo : EIATTR_CBANK_PARAM_SIZE
	.align		4
.L_43:
        /*041c*/ 	.byte	0x03, 0x19
        /*041e*/ 	.short	0x0470


	//----- nvinfo : EIATTR_PARAM_CBANK
	.align		4
        /*0420*/ 	.byte	0x04, 0x0a
        /*0422*/ 	.short	(.L_45 - .L_44)
	.align		4
.L_44:
        /*0424*/ 	.word	index@(.nv.constant0._ZN7cutlass13device_kernelINS_4gemm6kernel13GemmUniversalIN4cute5tupleIJiiiiEEENS1_10collective13CollectiveMmaINS1_34MainloopSm90TmaGmmaWarpSpecializedILi7ENS5_IJNS4_1CILi1EEENSA_ILi2EEESB_EEENS1_32KernelTmaWarpSpecializedPingpongEEENS5_IJNSA_ILi64EEESG_NSA_ILi128EEEEEENS_6half_tENS5_IJlSB_lEEESJ_SK_NS4_8TiledMMAINS4_8MMA_AtomIJNS4_4SM904GMMA25MMA_64x64x16_F32F16F16_SSILNSO_5MajorE0ELSQ_0ELNSO_7ScaleInE1ELSR_1EEEEEENS4_6LayoutINS5_IJSB_SB_SB_EEENS5_IJNSA_ILi0EEESW_SW_EEEEENS5_IJNS4_10UnderscoreESZ_SZ_EEEEENS4_23SM90_TMA_LOAD_MULTICASTENS4_14ComposedLayoutINS4_7SwizzleILi3ELi4ELi3EEENS4_18smem_ptr_flag_bitsILi16EEENSU_INS5_IJNSA_ILi8EEESG_EEENS5_IJSG_SB_EEEEEEEvNS4_8identityENS4_13SM90_TMA_LOADES1C_vS1D_EENS_8epilogue10collective6detail29Sm90TmaWarpSpecializedAdapterINS1H_15DefaultEpilogueISJ_SK_SK_NS1G_6thread17LinearCombinationISJ_Li1EffLNS1L_9ScaleType4KindE0ELNS_15FloatRoundStyleE2ESJ_EENS1_15EpilogueDefaultEEEEEvvEEEEvNT_6ParamsE)
        /*0428*/ 	.short	0x0210
        /*042a*/ 	.short	0x0470


	//----- nvinfo : EIATTR_SW_WAR
	.align		4
.L_45:
        /*042c*/ 	.byte	0x04, 0x36
        /*042e*/ 	.short	(.L_47 - .L_46)
.L_46:
        /*0430*/ 	.word	0x00000008
.L_47:


//--------------------- .nv.callgraph             --------------------------
	.section	.nv.callgraph,"",@"SHT_CUDA_CALLGRAPH"
	.align	4
	.sectionentsize	8
	.align		4
        /*0000*/ 	.word	0x00000000
	.align		4
        /*0004*/ 	.word	0xffffffff
	.align		4
        /*0008*/ 	.word	index@(_ZN7cutlass13device_kernelINS_4gemm6kernel13GemmUniversalIN4cute5tupleIJiiiiEEENS1_10collective13CollectiveMmaINS1_34MainloopSm90TmaGmmaWarpSpecializedILi7ENS5_IJNS4_1CILi1EEENSA_ILi2EEESB_EEENS1_32KernelTmaWarpSpecializedPingpongEEENS5_IJNSA_ILi64EEESG_NSA_ILi128EEEEEENS_6half_tENS5_IJlSB_lEEESJ_SK_NS4_8TiledMMAINS4_8MMA_AtomIJNS4_4SM904GMMA25MMA_64x64x16_F32F16F16_SSILNSO_5MajorE0ELSQ_0ELNSO_7ScaleInE1ELSR_1EEEEEENS4_6LayoutINS5_IJSB_SB_SB_EEENS5_IJNSA_ILi0EEESW_SW_EEEEENS5_IJNS4_10UnderscoreESZ_SZ_EEEEENS4_23SM90_TMA_LOAD_MULTICASTENS4_14ComposedLayoutINS4_7SwizzleILi3ELi4ELi3EEENS4_18smem_ptr_flag_bitsILi16EEENSU_INS5_IJNSA_ILi8EEESG_EEENS5_IJSG_SB_EEEEEEEvNS4_8identityENS4_13SM90_TMA_LOADES1C_vS1D_EENS_8epilogue10collective6detail29Sm90TmaWarpSpecializedAdapterINS1H_15DefaultEpilogueISJ_SK_SK_NS1G_6thread17LinearCombinationISJ_Li1EffLNS1L_9ScaleType4KindE0ELNS_15FloatRoundStyleE2ESJ_EENS1_15EpilogueDefaultEEEEEvvEEEEvNT_6ParamsE)
	.align		4
        /*000c*/ 	.word	index@(__assertfail)
	.align		4
        /*0010*/ 	.word	0x00000000
	.align		4
        /*0014*/ 	.word	0xfffffffe
	.align		4
        /*0018*/ 	.word	0x00000000
	.align		4
        /*001c*/ 	.word	0xfffffffd
	.align		4
        /*0020*/ 	.word	0x00000000
	.align		4
        /*0024*/ 	.word	0xfffffffc


//--------------------- .nv.constant4             --------------------------
	.section	.nv.constant4,"a",@progbits
	.align	8
	.align		8
.nv.constant4:
        /*0000*/ 	.dword	__assertfail
	.align		8
        /*0008*/ 	.dword	__unnamed_1
	.align		8
        /*0010*/ 	.dword	_ZN39_INTERNAL_d43a1edd_4_k_cu_93904b40_26314cuda3std3__45__cpo5beginE
	.align		8
        /*0018*/ 	.dword	_ZN39_INTERNAL_d43a1edd_4_k_cu_93904b40_26314cuda3std3__45__cpo3endE
	.align		8
        /*0020*/ 	.dword	_ZN39_INTERNAL_d43a1edd_4_k_cu_93904b40_26314cuda3std3__45__cpo6cbeginE
	.align		8
        /*0028*/ 	.dword	_ZN39_INTERNAL_d43a1edd_4_k_cu_93904b40_26314cuda3std3__45__cpo4cendE
	.align		8
        /*0030*/ 	.dword	_ZN39_INTERNAL_d43a1edd_4_k_cu_93904b40_26314cuda3std3__441_GLOBAL__N__d43a1edd_4_k_cu_93904b40_26316ignoreE
	.align		8
        /*0038*/ 	.dword	_ZN39_INTERNAL_d43a1edd_4_k_cu_93904b40_26314cuda3std3__419piecewise_constructE
	.align		8
        /*0040*/ 	.dword	_ZN39_INTERNAL_d43a1edd_4_k_cu_93904b40_26314cuda3std3__48in_placeE
	.align		8
        /*0048*/ 	.dword	_ZN39_INTERNAL_d43a1edd_4_k_cu_93904b40_26314cuda3std6ranges3__45__cpo4swapE
	.align		8
        /*0050*/ 	.dword	_ZN39_INTERNAL_d43a1edd_4_k_cu_93904b40_26314cuda3std6ranges3__45__cpo9iter_moveE
	.align		8
        /*0058*/ 	.dword	_ZN39_INTERNAL_d43a1edd_4_k_cu_93904b40_26314cute7productE
	.align		8
        /*0060*/ 	.dword	_ZN39_INTERNAL_d43a1edd_4_k_cu_93904b40_26314cute1_E
	.align		8
        /*0068*/ 	.dword	$str$22
	.align		8
        /*0070*/ 	.dword	$str$23


//--------------------- .text._ZN7cutlass13device_kernelINS_4gemm6kernel13GemmUniversalIN4cute5tupleIJiiiiEEENS1_10collective13CollectiveMmaINS1_34MainloopSm90TmaGmmaWarpSpecializedILi7ENS5_IJNS4_1CILi1EEENSA_ILi2EEESB_EEENS1_32KernelTmaWarpSpecializedPingpongEEENS5_IJNSA_ILi64EEESG_NSA_ILi128EEEEEENS_6half_tENS5_IJlSB_lEEESJ_SK_NS4_8TiledMMAINS4_8MMA_AtomIJNS4_4SM904GMMA25MMA_64x64x16_F32F16F16_SSILNSO_5MajorE0ELSQ_0ELNSO_7ScaleInE1ELSR_1EEEEEENS4_6LayoutINS5_IJSB_SB_SB_EEENS5_IJNSA_ILi0EEESW_SW_EEEEENS5_IJNS4_10UnderscoreESZ_SZ_EEEEENS4_23SM90_TMA_LOAD_MULTICASTENS4_14ComposedLayoutINS4_7SwizzleILi3ELi4ELi3EEENS4_18smem_ptr_flag_bitsILi16EEENSU_INS5_IJNSA_ILi8EEESG_EEENS5_IJSG_SB_EEEEEEEvNS4_8identityENS4_13SM90_TMA_LOADES1C_vS1D_EENS_8epilogue10collective6detail29Sm90TmaWarpSpecializedAdapterINS1H_15DefaultEpilogueISJ_SK_SK_NS1G_6thread17LinearCombinationISJ_Li1EffLNS1L_9ScaleType4KindE0ELNS_15FloatRoundStyleE2ESJ_EENS1_15EpilogueDefaultEEEEEvvEEEEvNT_6ParamsE --------------------------
	.section	.text._ZN7cutlass13device_kernelINS_4gemm6kernel13GemmUniversalIN4cute5tupleIJiiiiEEENS1_10collective13CollectiveMmaINS1_34MainloopSm90TmaGmmaWarpSpecializedILi7ENS5_IJNS4_1CILi1EEENSA_ILi2EEESB_EEENS1_32KernelTmaWarpSpecializedPingpongEEENS5_IJNSA_ILi64EEESG_NSA_ILi128EEEEEENS_6half_tENS5_IJlSB_lEEESJ_SK_NS4_8TiledMMAINS4_8MMA_AtomIJNS4_4SM904GMMA25MMA_64x64x16_F32F16F16_SSILNSO_5MajorE0ELSQ_0ELNSO_7ScaleInE1ELSR_1EEEEEENS4_6LayoutINS5_IJSB_SB_SB_EEENS5_IJNSA_ILi0EEESW_SW_EEEEENS5_IJNS4_10UnderscoreESZ_SZ_EEEEENS4_23SM90_TMA_LOAD_MULTICASTENS4_14ComposedLayoutINS4_7SwizzleILi3ELi4ELi3EEENS4_18smem_ptr_flag_bitsILi16EEENSU_INS5_IJNSA_ILi8EEESG_EEENS5_IJSG_SB_EEEEEEEvNS4_8identityENS4_13SM90_TMA_LOADES1C_vS1D_EENS_8epilogue10collective6detail29Sm90TmaWarpSpecializedAdapterINS1H_15DefaultEpilogueISJ_SK_SK_NS1G_6thread17LinearCombinationISJ_Li1EffLNS1L_9ScaleType4KindE0ELNS_15FloatRoundStyleE2ESJ_EENS1_15EpilogueDefaultEEEEEvvEEEEvNT_6ParamsE,"ax",@progbits
	.align	128
.text._ZN7cutlass13device_kernelINS_4gemm6kernel13GemmUniversalIN4cute5tupleIJiiiiEEENS1_10collective13CollectiveMmaINS1_34MainloopSm90TmaGmmaWarpSpecializedILi7ENS5_IJNS4_1CILi1EEENSA_ILi2EEESB_EEENS1_32KernelTmaWarpSpecializedPingpongEEENS5_IJNSA_ILi64EEESG_NSA_ILi128EEEEEENS_6half_tENS5_IJlSB_lEEESJ_SK_NS4_8TiledMMAINS4_8MMA_AtomIJNS4_4SM904GMMA25MMA_64x64x16_F32F16F16_SSILNSO_5MajorE0ELSQ_0ELNSO_7ScaleInE1ELSR_1EEEEEENS4_6LayoutINS5_IJSB_SB_SB_EEENS5_IJNSA_ILi0EEESW_SW_EEEEENS5_IJNS4_10UnderscoreESZ_SZ_EEEEENS4_23SM90_TMA_LOAD_MULTICASTENS4_14ComposedLayoutINS4_7SwizzleILi3ELi4ELi3EEENS4_18smem_ptr_flag_bitsILi16EEENSU_INS5_IJNSA_ILi8EEESG_EEENS5_IJSG_SB_EEEEEEEvNS4_8identityENS4_13SM90_TMA_LOADES1C_vS1D_EENS_8epilogue10collective6detail29Sm90TmaWarpSpecializedAdapterINS1H_15DefaultEpilogueISJ_SK_SK_NS1G_6thread17LinearCombinationISJ_Li1EffLNS1L_9ScaleType4KindE0ELNS_15FloatRoundStyleE2ESJ_EENS1_15EpilogueDefaultEEEEEvvEEEEvNT_6ParamsE:
        .type           _ZN7cutlass13device_kernelINS_4gemm6kernel13GemmUniversalIN4cute5tupleIJiiiiEEENS1_10collective13CollectiveMmaINS1_34MainloopSm90TmaGmmaWarpSpecializedILi7ENS5_IJNS4_1CILi1EEENSA_ILi2EEESB_EEENS1_32KernelTmaWarpSpecializedPingpongEEENS5_IJNSA_ILi64EEESG_NSA_ILi128EEEEEENS_6half_tENS5_IJlSB_lEEESJ_SK_NS4_8TiledMMAINS4_8MMA_AtomIJNS4_4SM904GMMA25MMA_64x64x16_F32F16F16_SSILNSO_5MajorE0ELSQ_0ELNSO_7ScaleInE1ELSR_1EEEEEENS4_6LayoutINS5_IJSB_SB_SB_EEENS5_IJNSA_ILi0EEESW_SW_EEEEENS5_IJNS4_10UnderscoreESZ_SZ_EEEEENS4_23SM90_TMA_LOAD_MULTICASTENS4_14ComposedLayoutINS4_7SwizzleILi3ELi4ELi3EEENS4_18smem_ptr_flag_bitsILi16EEENSU_INS5_IJNSA_ILi8EEESG_EEENS5_IJSG_SB_EEEEEEEvNS4_8identityENS4_13SM90_TMA_LOADES1C_vS1D_EENS_8epilogue10collective6detail29Sm90TmaWarpSpecializedAdapterINS1H_15DefaultEpilogueISJ_SK_SK_NS1G_6thread17LinearCombinationISJ_Li1EffLNS1L_9ScaleType4KindE0ELNS_15FloatRoundStyleE2ESJ_EENS1_15EpilogueDefaultEEEEEvvEEEEvNT_6ParamsE,@function
        .size           _ZN7cutlass13device_kernelINS_4gemm6kernel13GemmUniversalIN4cute5tupleIJiiiiEEENS1_10collective13CollectiveMmaINS1_34MainloopSm90TmaGmmaWarpSpecializedILi7ENS5_IJNS4_1CILi1EEENSA_ILi2EEESB_EEENS1_32KernelTmaWarpSpecializedPingpongEEENS5_IJNSA_ILi64EEESG_NSA_ILi128EEEEEENS_6half_tENS5_IJlSB_lEEESJ_SK_NS4_8TiledMMAINS4_8MMA_AtomIJNS4_4SM904GMMA25MMA_64x64x16_F32F16F16_SSILNSO_5MajorE0ELSQ_0ELNSO_7ScaleInE1ELSR_1EEEEEENS4_6LayoutINS5_IJSB_SB_SB_EEENS5_IJNSA_ILi0EEESW_SW_EEEEENS5_IJNS4_10UnderscoreESZ_SZ_EEEEENS4_23SM90_TMA_LOAD_MULTICASTENS4_14ComposedLayoutINS4_7SwizzleILi3ELi4ELi3EEENS4_18smem_ptr_flag_bitsILi16EEENSU_INS5_IJNSA_ILi8EEESG_EEENS5_IJSG_SB_EEEEEEEvNS4_8identityENS4_13SM90_TMA_LOADES1C_vS1D_EENS_8epilogue10collective6detail29Sm90TmaWarpSpecializedAdapterINS1H_15DefaultEpilogueISJ_SK_SK_NS1G_6thread17LinearCombinationISJ_Li1EffLNS1L_9ScaleType4KindE0ELNS_15FloatRoundStyleE2ESJ_EENS1_15EpilogueDefaultEEEEEvvEEEEvNT_6ParamsE,(.L_x_145 - _ZN7cutlass13device_kernelINS_4gemm6kernel13GemmUniversalIN4cute5tupleIJiiiiEEENS1_10collective13CollectiveMmaINS1_34MainloopSm90TmaGmmaWarpSpecializedILi7ENS5_IJNS4_1CILi1EEENSA_ILi2EEESB_EEENS1_32KernelTmaWarpSpecializedPingpongEEENS5_IJNSA_ILi64EEESG_NSA_ILi128EEEEEENS_6half_tENS5_IJlSB_lEEESJ_SK_NS4_8TiledMMAINS4_8MMA_AtomIJNS4_4SM904GMMA25MMA_64x64x16_F32F16F16_SSILNSO_5MajorE0ELSQ_0ELNSO_7ScaleInE1ELSR_1EEEEEENS4_6LayoutINS5_IJSB_SB_SB_EEENS5_IJNSA_ILi0EEESW_SW_EEEEENS5_IJNS4_10UnderscoreESZ_SZ_EEEEENS4_23SM90_TMA_LOAD_MULTICASTENS4_14ComposedLayoutINS4_7SwizzleILi3ELi4ELi3EEENS4_18smem_ptr_flag_bitsILi16EEENSU_INS5_IJNSA_ILi8EEESG_EEENS5_IJSG_SB_EEEEEEEvNS4_8identityENS4_13SM90_TMA_LOADES1C_vS1D_EENS_8epilogue10collective6detail29Sm90TmaWarpSpecializedAdapterINS1H_15DefaultEpilogueISJ_SK_SK_NS1G_6thread17LinearCombinationISJ_Li1EffLNS1L_9ScaleType4KindE0ELNS_15FloatRoundStyleE2ESJ_EENS1_15EpilogueDefaultEEEEEvvEEEEvNT_6ParamsE)
        .other          _ZN7cutlass13device_kernelINS_4gemm6kernel13GemmUniversalIN4cute5tupleIJiiiiEEENS1_10collective13CollectiveMmaINS1_34MainloopSm90TmaGmmaWarpSpecializedILi7ENS5_IJNS4_1CILi1EEENSA_ILi2EEESB_EEENS1_32KernelTmaWarpSpecializedPingpongEEENS5_IJNSA_ILi64EEESG_NSA_ILi128EEEEEENS_6half_tENS5_IJlSB_lEEESJ_SK_NS4_8TiledMMAINS4_8MMA_AtomIJNS4_4SM904GMMA25MMA_64x64x16_F32F16F16_SSILNSO_5MajorE0ELSQ_0ELNSO_7ScaleInE1ELSR_1EEEEEENS4_6LayoutINS5_IJSB_SB_SB_EEENS5_IJNSA_ILi0EEESW_SW_EEEEENS5_IJNS4_10UnderscoreESZ_SZ_EEEEENS4_23SM90_TMA_LOAD_MULTICASTENS4_14ComposedLayoutINS4_7SwizzleILi3ELi4ELi3EEENS4_18smem_ptr_flag_bitsILi16EEENSU_INS5_IJNSA_ILi8EEESG_EEENS5_IJSG_SB_EEEEEEEvNS4_8identityENS4_13SM90_TMA_LOADES1C_vS1D_EENS_8epilogue10collective6detail29Sm90TmaWarpSpecializedAdapterINS1H_15DefaultEpilogueISJ_SK_SK_NS1G_6thread17LinearCombinationISJ_Li1EffLNS1L_9ScaleType4KindE0ELNS_15FloatRoundStyleE2ESJ_EENS1_15EpilogueDefaultEEEEEvvEEEEvNT_6ParamsE,@"STO_CUDA_ENTRY STV_DEFAULT"
_ZN7cutlass13device_kernelINS_4gemm6kernel13GemmUniversalIN4cute5tupleIJiiiiEEENS1_10collective13CollectiveMmaINS1_34MainloopSm90TmaGmmaWarpSpecializedILi7ENS5_IJNS4_1CILi1EEENSA_ILi2EEESB_EEENS1_32KernelTmaWarpSpecializedPingpongEEENS5_IJNSA_ILi64EEESG_NSA_ILi128EEEEEENS_6half_tENS5_IJlSB_lEEESJ_SK_NS4_8TiledMMAINS4_8MMA_AtomIJNS4_4SM904GMMA25MMA_64x64x16_F32F16F16_SSILNSO_5MajorE0ELSQ_0ELNSO_7ScaleInE1ELSR_1EEEEEENS4_6LayoutINS5_IJSB_SB_SB_EEENS5_IJNSA_ILi0EEESW_SW_EEEEENS5_IJNS4_10UnderscoreESZ_SZ_EEEEENS4_23SM90_TMA_LOAD_MULTICASTENS4_14ComposedLayoutINS4_7SwizzleILi3ELi4ELi3EEENS4_18smem_ptr_flag_bitsILi16EEENSU_INS5_IJNSA_ILi8EEESG_EEENS5_IJSG_SB_EEEEEEEvNS4_8identityENS4_13SM90_TMA_LOADES1C_vS1D_EENS_8epilogue10collective6detail29Sm90TmaWarpSpecializedAdapterINS1H_15DefaultEpilogueISJ_SK_SK_NS1G_6thread17LinearCombinationISJ_Li1EffLNS1L_9ScaleType4KindE0ELNS_15FloatRoundStyleE2ESJ_EENS1_15EpilogueDefaultEEEEEvvEEEEvNT_6ParamsE:
[----:B------:R-:W0:Y:S02]  /*0000*/  LDC R1, c[0x0][0x28] ;  /* 0x00000a00ff017b82 */ /* 0x000e240000000800 */
[----:B0-----:R-:W-:Y:S01]  /*0010*/  VIADD R1, R1, 0xfffffff8 ;  /* 0xfffffff801017836 */ /* 0x001fe20000000000 */
[----:B------:R-:W0:Y:S01]  /*0020*/  S2R R4, SR_TID.X ;  /* 0x0000000000047919 */ /* 0x000e220000002100 */
[----:B------:R-:W-:Y:S01]  /*0030*/  ELECT P0, URZ, PT ;  /* 0x00000000003f782f */ /* 0x000fe20003800000 */
[----:B------:R-:W-:Y:S01]  /*0040*/  BSSY B0, `(.L_x_0) ;  /* 0x000000f000007945 */ /* 0x000fe20003800000 */
[--C-:B0-----:R-:W-:Y:S02]  /*0050*/  SHF.R.U32.HI R0, RZ, 0x5, R4.reuse ;  /* 0x00000005ff007819 */ /* 0x101fe40000011604 */
[----:B------:R-:W-:-:S03]  /*0060*/  SHF.R.U32.HI R7, RZ, 0x7, R4 ;  /* 0x00000007ff077819 */ /* 0x000fc60000011604 */
[----:B------:R-:W0:Y:S04]  /*0070*/  SHFL.IDX PT, R2, R0, RZ, 0x1f ;  /* 0x00001fff00027589 */ /* 0x000e2800000e0000 */
[----:B------:R1:W2:Y:S01]  /*0080*/  SHFL.IDX PT, R8, R7, RZ, 0x1f ;  /* 0x00001fff07087589 */ /* 0x0002a200000e0000 */
[----:B0-----:R-:W-:-:S13]  /*0090*/  ISETP.NE.OR P0, PT, R2, RZ, !P0 ;  /* 0x000000ff0200720c */ /* 0x001fda0004705670 */
[----:B-12---:R-:W-:Y:S05]  /*00a0*/  @P0 BRA `(.L_x_1) ;  /* 0x0000000000200947 */ /* 0x006fea0003800000 */
[----:B------:R-:W-:Y:S02]  /*00b0*/  ULDC.64 UR4, c[0x0][0x198] ;  /* 0x0000660000047ab9 */ /* 0x000fe40000000a00 */
[----:B------:R-:W-:Y:S02]  /*00c0*/  UIADD3 UR6, UP0, UR4, 0xf0, URZ ;  /* 0x000000f004067890 */ /* 0x000fe4000ff1e03f */
[----:B------:R-:W-:Y:S02]  /*00d0*/  UIADD3 UR4, UP1, UR4, 0x1f0, URZ ;  /* 0x000001f004047890 */ /* 0x000fe4000ff3e03f */
[----:B------:R-:W-:Y:S02]  /*00e0*/  UIADD3.X UR7, URZ, UR5, URZ, UP0, !UPT ;  /* 0x000000053f077290 */ /* 0x000fe400087fe43f */
[----:B------:R-:W-:-:S07]  /*00f0*/  UIADD3.X UR5, URZ, UR5, URZ, UP1, !UPT ;  /* 0x000000053f057290 */ /* 0x000fce0008ffe43f */
[----:B------:R0:W-:Y:S02]  /*0100*/  UTMACCTL.PF [UR6] ;  /* 0x00000000060079b9 */ /* 0x0001e40008040000 */
[----:B------:R0:W-:Y:S02]  /*0110*/  UTMACCTL.PF [UR4] ;  /* 0x00000000040079b9 */ /* 0x0001e40008040000 */
[----:B0-----:R-:W-:Y:S01]  /*0120*/  NOP ;  /* 0x0000000000007918 */ /* 0x001fe20000000000 */
.L_x_1:
[----:B------:R-:W-:Y:S05]  /*0130*/  BSYNC B0 ;  /* 0x0000000000007941 */ /* 0x000fea0003800000 */
.L_x_0:
[----:B------:R-:W0:Y:S01]  /*0140*/  SHFL.IDX PT, R9, R0, RZ, 0x1f ;  /* 0x00001fff00097589 */ /* 0x000e2200000e0000 */
[----:B------:R-:W-:Y:S02]  /*0150*/  SHF.R.S32.HI R3, RZ, 0x1f, R4 ;  /* 0x0000001fff037819 */ /* 0x000fe40000011404 */
[----:B0-----:R-:W-:-:S13]  /*0160*/  ISETP.NE.AND P0, PT, R9, RZ, PT ;  /* 0x000000ff0900720c */ /* 0x001fda0003f05270 */
[----:B------:R-:W-:Y:S05]  /*0170*/  @P0 BRA `(.L_x_2) ;  /* 0x0000000000700947 */ /* 0x000fea0003800000 */
[----:B------:R-:W0:Y:S01]  /*0180*/  S2UR UR8, SR_CgaCtaId ;  /* 0x00000000000879c3 */ /* 0x000e220000008800 */
[----:B------:R-:W-:Y:S01]  /*0190*/  UMOV UR4, 0x400 ;  /* 0x0000040000047882 */ /* 0x000fe20000000000 */
[----:B------:R-:W-:Y:S01]  /*01a0*/  UMOV UR5, 0x1 ;  /* 0x0000000100057882 */ /* 0x000fe20000000000 */
[----:B------:R-:W-:Y:S01]  /*01b0*/  UMOV UR6, 0x2 ;  /* 0x0000000200067882 */ /* 0x000fe20000000000 */
[----:B------:R-:W-:Y:S01]  /*01c0*/  ELECT P0, URZ, PT ;  /* 0x00000000003f782f */ /* 0x000fe20003800000 */
[----:B------:R-:W-:-:S04]  /*01d0*/  UIADD3 UR6, -UR6, 0x100000, URZ ;  /* 0x0010000006067890 */ /* 0x000fc8000fffe13f */
[----:B------:R-:W-:Y:S02]  /*01e0*/  USHF.L.U32 UR7, UR6, 0xb, URZ ;  /* 0x0000000b06077899 */ /* 0x000fe4000800063f */
[----:B------:R-:W-:Y:S02]  /*01f0*/  USHF.L.U32 UR6, UR6, 0x1, URZ ;  /* 0x0000000106067899 */ /* 0x000fe4000800063f */
[----:B0-----:R-:W-:Y:S02]  /*0200*/  ULEA UR8, UR8, UR4, 0x18 ;  /* 0x0000000408087291 */ /* 0x001fe4000f8ec03f */
[----:B------:R-:W-:-:S04]  /*0210*/  UIADD3 UR4, -UR5, 0x100000, URZ ;  /* 0x0010000005047890 */ /* 0x000fc8000fffe13f */
[----:B------:R-:W-:Y:S02]  /*0220*/  USHF.L.U32 UR5, UR4, 0xb, URZ ;  /* 0x0000000b04057899 */ /* 0x000fe4000800063f */
[----:B------:R-:W-:Y:S01]  /*0230*/  USHF.L.U32 UR4, UR4, 0x1, URZ ;  /* 0x0000000104047899 */ /* 0x000fe2000800063f */
[----:B------:R-:W0:Y:S11]  /*0240*/  FENCE.VIEW.ASYNC.S ;  /* 0x00000000000073c6 */ /* 0x000e360000000000 */
[----:B0-----:R0:W1:Y:S01]  /*0250*/  SYNCS.EXCH.64 URZ, [UR8], UR4 ;  /* 0x00000004083f75b2 */ /* 0x0010620008000100 */
[----:B------:R0:W2:Y:S01]  /*0260*/  SYNCS.EXCH.64 URZ, [UR8+0x38], UR6 ;  /* 0x00003806083f75b2 */ /* 0x0000a20008000100 */
[----:B------:R0:W3:Y:S01]  /*0270*/  SYNCS.EXCH.64 URZ, [UR8+0x8], UR4 ;  /* 0x00000804083f75b2 */ /* 0x0000e20008000100 */
[----:B------:R0:W4:Y:S01]  /*0280*/  SYNCS.EXCH.64 URZ, [UR8+0x40], UR6 ;  /* 0x00004006083f75b2 */ /* 0x0001220008000100 */
[----:B------:R0:W0:Y:S01]  /*0290*/  SYNCS.EXCH.64 URZ, [UR8+0x10], UR4 ;  /* 0x00001004083f75b2 */ /* 0x0000220008000100 */
        /* <DEDUP_REMOVED lines=9> */
[----:B------:R-:W-:Y:S01]  /*0330*/  NOP ;  /* 0x0000000000007918 */ /* 0x000fe20000000000 */
.L_x_2:
[----:B------:R-:W5:Y:S01]  /*0340*/  SHFL.IDX PT, R12, R0, RZ, 0x1f ;  /* 0x00001fff000c7589 */ /* 0x000f6200000e0000 */
[----:B------:R-:W-:Y:S01]  /*0350*/  LEA.HI R3, R3, R4, RZ, 0x7 ;  /* 0x0000000403037211 */ /* 0x000fe200078f38ff */
[----:B------:R-:W1:Y:S01]  /*0360*/  S2UR UR12, SR_CTAID.X ;  /* 0x00000000000c79c3 */ /* 0x000e620000002500 */
[----:B------:R-:W-:Y:S01]  /*0370*/  ELECT P0, URZ, PT ;  /* 0x00000000003f782f */ /* 0x000fe20003800000 */
[----:B------:R2:W3:Y:S01]  /*0380*/  SHFL.IDX PT, R11, R0, RZ, 0x1f ;  /* 0x00001fff000b7589 */ /* 0x0004e200000e0000 */
[----:B------:R-:W-:Y:S02]  /*0390*/  LOP3.LUT R3, R3, 0xffffff80, RZ, 0xc0, !PT ;  /* 0xffffff8003037812 */ /* 0x000fe400078ec0ff */
[----:B------:R-:W-:Y:S01]  /*03a0*/  ELECT P1, URZ, PT ;  /* 0x00000000003f782f */ /* 0x000fe20003820000 */
[----:B------:R-:W-:Y:S01]  /*03b0*/  NOP ;  /* 0x0000000000007918 */ /* 0x000fe20000000000 */
[----:B------:R-:W4:Y:S01]  /*03c0*/  S2R R6, SR_CTAID.Y ;  /* 0x0000000000067919 */ /* 0x000f220000002600 */
[----:B0-----:R-:W-:Y:S01]  /*03d0*/  ULDC UR4, c[0x0][0x150] ;  /* 0x0000540000047ab9 */ /* 0x001fe20000000800 */
[----:B------:R-:W-:Y:S01]  /*03e0*/  IMAD.IADD R5, R4, 0x1, -R3 ;  /* 0x0000000104057824 */ /* 0x000fe200078e0a03 */
[----:B------:R-:W0:Y:S01]  /*03f0*/  LDC R25, c[0x0][0x148] ;  /* 0x00005200ff197b82 */ /* 0x000e220000000800 */
[----:B--2---:R-:W-:Y:S01]  /*0400*/  SHF.R.S32.HI R0, RZ, 0x1f, R9 ;  /* 0x0000001fff007819 */ /* 0x004fe20000011409 */
[----:B------:R-:W2:Y:S01]  /*0410*/  SHFL.IDX PT, R15, R7, RZ, 0x1f ;  /* 0x00001fff070f7589 */ /* 0x000ea200000e0000 */
[----:B------:R-:W-:Y:S01]  /*0420*/  UMOV UR11, 0x80 ;  /* 0x00000080000b7882 */ /* 0x000fe20000000000 */
[----:B------:R-:W-:Y:S01]  /*0430*/  SHF.R.S32.HI R20, RZ, 0x1f, R5 ;  /* 0x0000001fff147819 */ /* 0x000fe20000011405 */
[----:B------:R-:W-:Y:S01]  /*0440*/  NOP ;  /* 0x0000000000007918 */ /* 0x000fe20000000000 */
[----:B------:R-:W-:Y:S01]  /*0450*/  LEA.HI R0, R0, R9, RZ, 0x2 ;  /* 0x0000000900007211 */ /* 0x000fe200078f10ff */
[----:B------:R-:W-:Y:S01]  /*0460*/  VIADD R35, R8, 0xffffffff ;  /* 0xffffffff08237836 */ /* 0x000fe20000000000 */
[----:B------:R-:W-:Y:S01]  /*0470*/  LEA.HI R3, R20, R5, RZ, 0x3 ;  /* 0x0000000514037211 */ /* 0x000fe200078f18ff */
[----:B------:R-:W2:Y:S01]  /*0480*/  LDC R13, c[0x0][0x140] ;  /* 0x00005000ff0d7b82 */ /* 0x000ea20000000800 */
[----:B------:R-:W-:-:S02]  /*0490*/  LOP3.LUT R0, R0, 0x3ffffffc, RZ, 0xc0, !PT ;  /* 0x3ffffffc00007812 */ /* 0x000fc400078ec0ff */
[--C-:B------:R-:W-:Y:S02]  /*04a0*/  SHF.R.S32.HI R10, RZ, 0x3, R3.reuse ;  /* 0x00000003ff0a7819 */ /* 0x100fe40000011403 */
[----:B------:R-:W-:Y:S01]  /*04b0*/  SHF.R.S32.HI R3, RZ, 0x1f, R3 ;  /* 0x0000001fff037819 */ /* 0x000fe20000011403 */
[----:B------:R-:W-:Y:S01]  /*04c0*/  IMAD.IADD R0, R9, 0x1, -R0 ;  /* 0x0000000109007824 */ /* 0x000fe200078e0a00 */
[----:B-----5:R-:W-:Y:S02]  /*04d0*/  ISETP.NE.OR P0, PT, R12, RZ, !P0 ;  /* 0x000000ff0c00720c */ /* 0x020fe40004705670 */
[----:B------:R-:W-:Y:S01]  /*04e0*/  LEA.HI R3, R3, R10, RZ, 0x2 ;  /* 0x0000000a03037211 */ /* 0x000fe200078f10ff */
[----:B------:R-:W5:Y:S01]  /*04f0*/  LDC R12, c[0x0][0x144] ;  /* 0x00005100ff0c7b82 */ /* 0x000f620000000800 */
[----:B---3--:R-:W-:Y:S02]  /*0500*/  ISETP.NE.OR P1, PT, R11, RZ, !P1 ;  /* 0x000000ff0b00720c */ /* 0x008fe40004f25670 */
[----:B------:R-:W-:-:S02]  /*0510*/  LOP3.LUT R11, R3, 0xfffffffc, RZ, 0xc0, !PT ;  /* 0xfffffffc030b7812 */ /* 0x000fc400078ec0ff */
[----:B------:R-:W-:Y:S02]  /*0520*/  SHF.R.S32.HI R3, RZ, 0x1f, R2 ;  /* 0x0000001fff037819 */ /* 0x000fe40000011402 */
[----:B------:R-:W-:Y:S01]  /*0530*/  ISETP.GE.U32.AND P5, PT, R35, 0x2, PT ;  /* 0x000000022300780c */ /* 0x000fe20003fa6070 */
[----:B------:R-:W-:Y:S01]  /*0540*/  IMAD.IADD R11, R10, 0x1, -R11 ;  /* 0x000000010a0b7824 */ /* 0x000fe200078e0a0b */
[----:B-1----:R-:W-:Y:S01]  /*0550*/  I2FP.F32.U32 R10, UR12 ;  /* 0x0000000c000a7c45 */ /* 0x002fe20008201000 */
[----:B------:R-:W-:Y:S01]  /*0560*/  VOTEU.ALL UP0, P0 ;  /* 0x00000000003f7886 */ /* 0x000fe20000000000 */
[----:B----4-:R-:W-:Y:S01]  /*0570*/  I2FP.F32.U32 R9, R6 ;  /* 0x0000000600097245 */ /* 0x010fe20000201000 */
[----:B------:R-:W-:Y:S01]  /*0580*/  IMAD R0, R0, 0x4, R11 ;  /* 0x0000000400007824 */ /* 0x000fe200078e020b */
[----:B------:R-:W-:Y:S01]  /*0590*/  LEA.HI R3, R3, R2, RZ, 0x2 ;  /* 0x0000000203037211 */ /* 0x000fe200078f10ff */
[----:B------:R-:W-:Y:S01]  /*05a0*/  VOTEU.ALL UP1, P1 ;  /* 0x00000000003f7886 */ /* 0x000fe20000820000 */
[----:B------:R-:W-:Y:S01]  /*05b0*/  FMUL R10, R10, UR4 ;  /* 0x000000040a0a7c20 */ /* 0x000fe20008400000 */
[----:B------:R-:W1:Y:S01]  /*05c0*/  @!UP0 S2UR UR7, SR_CgaCtaId ;  /* 0x00000000000789c3 */ /* 0x000e620000008800 */
[----:B------:R-:W-:Y:S01]  /*05d0*/  ULDC UR4, c[0x0][0x154] ;  /* 0x0000550000047ab9 */ /* 0x000fe20000000800 */
[----:B------:R-:W-:Y:S01]  /*05e0*/  LOP3.LUT R3, R3, 0xfffffffc, RZ, 0xc0, !PT ;  /* 0xfffffffc03037812 */ /* 0x000fe200078ec0ff */
[----:B------:R-:W-:Y:S01]  /*05f0*/  FMUL R9, R9, UR4 ;  /* 0x0000000409097c20 */ /* 0x000fe20008400000 */
[----:B------:R-:W-:Y:S01]  /*0600*/  UMOV UR4, 0x20 ;  /* 0x0000002000047882 */ /* 0x000fe20000000000 */
[----:B------:R-:W3:Y:S01]  /*0610*/  F2I.U32.TRUNC.NTZ R10, R10 ;  /* 0x0000000a000a7305 */ /* 0x000ee2000020f000 */
[----:B------:R-:W-:Y:S01]  /*0620*/  @!UP0 UMOV UR6, 0x400 ;  /* 0x0000040000068882 */ /* 0x000fe20000000000 */
[----:B------:R-:W-:Y:S01]  /*0630*/  IMAD.IADD R14, R2, 0x1, -R3 ;  /* 0x00000001020e7824 */ /* 0x000fe200078e0a03 */
[----:B------:R-:W4:Y:S01]  /*0640*/  @!UP1 S2UR UR10, SR_CgaCtaId ;  /* 0x00000000000a99c3 */ /* 0x000f220000008800 */
[----:B------:R-:W-:Y:S01]  /*0650*/  IMAD.SHL.U32 R3, R0, 0x4, RZ ;  /* 0x0000000400037824 */ /* 0x000fe200078e00ff */
[----:B------:R-:W-:-:S04]  /*0660*/  @!UP0 UIADD3 UR4, -UR4, 0x100000, URZ ;  /* 0x0010000004048890 */ /* 0x000fc8000fffe13f */
[----:B------:R-:W-:Y:S02]  /*0670*/  @!UP0 USHF.L.U32 UR5, UR4, 0xb, URZ ;  /* 0x0000000b04058899 */ /* 0x000fe4000800063f */
[----:B------:R-:W-:Y:S01]  /*0680*/  @!UP0 USHF.L.U32 UR4, UR4, 0x1, URZ ;  /* 0x0000000104048899 */ /* 0x000fe2000800063f */
[----:B--2---:R-:W-:Y:S01]  /*0690*/  ISETP.EQ.U32.AND P3, PT, R13, 0x1, PT ;  /* 0x000000010d00780c */ /* 0x004fe20003f62070 */
[----:B------:R-:W-:Y:S01]  /*06a0*/  @!UP1 UMOV UR9, 0x400 ;  /* 0x0000040000099882 */ /* 0x000fe20000000000 */
[----:B------:R-:W2:Y:S01]  /*06b0*/  F2I.U32.TRUNC.NTZ R9, R9 ;  /* 0x0000000900097305 */ /* 0x000ea2000020f000 */
[----:B------:R-:W-:Y:S01]  /*06c0*/  LOP3.LUT R56, R0, 0xc, R3, 0x78, !PT ;  /* 0x0000000c00387812 */ /* 0x000fe200078e7803 */
[----:B------:R-:W-:Y:S01]  /*06d0*/  VOTEU.ALL UP2, P1 ;  /* 0x00000000003f7886 */ /* 0x000fe20000840000 */
[----:B------:R-:W-:Y:S01]  /*06e0*/  VOTEU.ALL UP3, P1 ;  /* 0x00000000003f7886 */ /* 0x000fe20000860000 */
[----:B------:R-:W-:Y:S01]  /*06f0*/  VOTEU.ALL UP4, P1 ;  /* 0x00000000003f7886 */ /* 0x000fe20000880000 */
[----:B------:R-:W-:Y:S01]  /*0700*/  VOTEU.ALL UP5, P1 ;  /* 0x00000000003f7886 */ /* 0x000fe200008a0000 */
[----:B------:R-:W-:Y:S01]  /*0710*/  ISETP.NE.AND P1, PT, R14, 0x3, PT ;  /* 0x000000030e00780c */ /* 0x000fe20003f25270 */
[----:B---3--:R-:W-:Y:S01]  /*0720*/  IMAD.MOV R21, RZ, RZ, -R10 ;  /* 0x000000ffff157224 */ /* 0x008fe200078e0a0a */
[----:B------:R-:W-:-:S02]  /*0730*/  R2UR UR43, R15 ;  /* 0x000000000f2b72ca */ /* 0x000fc400000e0000 */
[----:B------:R-:W-:Y:S01]  /*0740*/  ISETP.EQ.OR P1, PT, R14, RZ, !P1 ;  /* 0x000000ff0e00720c */ /* 0x000fe20004f22670 */
[----:B-1----:R-:W-:Y:S01]  /*0750*/  @!UP0 ULEA UR8, UR7, UR6, 0x18 ;  /* 0x0000000607088291 */ /* 0x002fe2000f8ec03f */
[----:B-----5:R-:W-:Y:S01]  /*0760*/  IMAD R21, R12, R21, UR12 ;  /* 0x0000000c0c157e24 */ /* 0x020fe2000f8e0215 */
[----:B------:R-:W-:-:S04]  /*0770*/  @!UP1 UIADD3 UR6, -UR11, 0x100000, URZ ;  /* 0x001000000b069890 */ /* 0x000fc8000fffe13f */
[----:B------:R-:W-:Y:S02]  /*0780*/  @!UP1 USHF.L.U32 UR7, UR6, 0xb, URZ ;  /* 0x0000000b06079899 */ /* 0x000fe4000800063f */
[----:B------:R-:W-:Y:S01]  /*0790*/  @!UP1 USHF.L.U32 UR6, UR6, 0x1, URZ ;  /* 0x0000000106069899 */ /* 0x000fe2000800063f */
[C---:B------:R-:W-:Y:S01]  /*07a0*/  ISETP.EQ.AND P1, PT, R8.reuse, RZ, P1 ;  /* 0x000000ff0800720c */ /* 0x040fe20000f22270 */
[----:B--2---:R-:W-:Y:S01]  /*07b0*/  IMAD.MOV R24, RZ, RZ, -R9 ;  /* 0x000000ffff187224 */ /* 0x004fe200078e0a09 */
[----:B------:R-:W-:Y:S01]  /*07c0*/  VOTEU.ALL UP0, P0 ;  /* 0x00000000003f7886 */ /* 0x000fe20000000000 */
[----:B------:R-:W-:Y:S01]  /*07d0*/  ISETP.NE.AND P2, PT, R8, RZ, PT ;  /* 0x000000ff0800720c */ /* 0x000fe20003f45270 */
[----:B----4-:R-:W-:Y:S01]  /*07e0*/  @!UP1 ULEA UR9, UR10, UR9, 0x18 ;  /* 0x000000090a099291 */ /* 0x010fe2000f8ec03f */
[----:B0-----:R-:W-:Y:S01]  /*07f0*/  IMAD R3, R25, R24, R6 ;  /* 0x0000001819037224 */ /* 0x001fe200078e0206 */
[----:B------:R-:W-:Y:S01]  /*0800*/  VOTEU.ALL UP1, P0 ;  /* 0x00000000003f7886 */ /* 0x000fe20000020000 */
[----:B------:R-:W-:Y:S01]  /*0810*/  LOP3.LUT P0, RZ, R5, 0x7, RZ, 0xc0, !PT ;  /* 0x0000000705ff7812 */ /* 0x000fe2000780c0ff */
[----:B------:R-:W0:Y:S02]  /*0820*/  FENCE.VIEW.ASYNC.S ;  /* 0x00000000000073c6 */ /* 0x000e240000000000 */
[----:B0-----:R0:W1:Y:S01]  /*0830*/  @!UP0 SYNCS.EXCH.64 URZ, [UR8+0xa0], UR4 ;  /* 0x0000a004083f85b2 */ /* 0x0010620008000100 */
[----:B------:R-:W-:-:S02]  /*0840*/  SEL R23, RZ, 0x1, !P1 ;  /* 0x00000001ff177807 */ /* 0x000fc40004800000 */
[----:B------:R-:W-:Y:S02]  /*0850*/  ISETP.NE.AND P4, PT, R3, R56, PT ;  /* 0x000000380300720c */ /* 0x000fe40003f85270 */
[----:B------:R-:W-:Y:S02]  /*0860*/  ISETP.LT.U32.AND P0, PT, R56, 0x2, !P0 ;  /* 0x000000023800780c */ /* 0x000fe40004701070 */
[----:B------:R-:W-:Y:S02]  /*0870*/  ISETP.EQ.OR P4, PT, R21, RZ, !P4 ;  /* 0x000000ff1500720c */ /* 0x000fe40006782670 */
[----:B------:R-:W-:Y:S02]  /*0880*/  SEL R23, R23, 0x2, P5 ;  /* 0x0000000217177807 */ /* 0x000fe40002800000 */
[----:B------:R-:W-:-:S04]  /*0890*/  PLOP3.LUT P0, PT, P0, P4, PT, 0x80, 0x0 ;  /* 0x000000000000781c */ /* 0x000fc80000709070 */
[----:B------:R-:W-:Y:S01]  /*08a0*/  P2R R71, PR, RZ, 0x1 ;  /* 0x00000001ff477803 */ /* 0x000fe20000000000 */
[----:B------:R0:W2:Y:S01]  /*08b0*/  @!UP1 SYNCS.EXCH.64 URZ, [UR8+0xa8], UR4 ;  /* 0x0000a804083f95b2 */ /* 0x0000a20008000100 */
[----:B------:R-:W-:Y:S01]  /*08c0*/  NOP ;  /* 0x0000000000007918 */ /* 0x000fe20000000000 */
[----:B------:R0:W3:Y:S01]  /*08d0*/  @!UP2 SYNCS.EXCH.64 URZ, [UR9+0x80], UR6 ;  /* 0x00008006093fa5b2 */ /* 0x0000e20008000100 */
[----:B------:R0:W4:Y:S01]  /*08e0*/  @!UP3 SYNCS.EXCH.64 URZ, [UR9+0x88], UR6 ;  /* 0x00008806093fb5b2 */ /* 0x0001220008000100 */
[----:B------:R0:W0:Y:S01]  /*08f0*/  @!UP4 SYNCS.EXCH.64 URZ, [UR9+0x90], UR6 ;  /* 0x00009006093fc5b2 */ /* 0x0000220008000100 */
[----:B------:R0:W0:Y:S01]  /*0900*/  @!UP5 SYNCS.EXCH.64 URZ, [UR9+0x98], UR6 ;  /* 0x00009806093fd5b2 */ /* 0x0000220008000100 */
[----:B------:R-:W-:Y:S01]  /*0910*/  NOP ;  /* 0x0000000000007918 */ /* 0x000fe20000000000 */
[----:B------:R-:W-:Y:S05]  /*0920*/  @!P3 BRA `(.L_x_3) ;  /* 0x000000000008b947 */ /* 0x000fea0003800000 */
[----:B01234-:R-:W-:Y:S01]  /*0930*/  UCGABAR_ARV ;  /* 0x00000000000079c7 */ /* 0x01ffe20008000000 */
[----:B------:R-:W-:Y:S05]  /*0940*/  BRA `(.L_x_4) ;  /* 0x0000000000047947 */ /* 0x000fea0003800000 */
.L_x_3:
[----:B01234-:R-:W-:Y:S01]  /*0950*/  NOP ;  /* 0x0000000000007918 */ /* 0x01ffe20000000000 */
.L_x_4:
[----:B------:R-:W-:Y:S01]  /*0960*/  ULDC.64 UR4, c[0x0][0x598] ;  /* 0x0001660000047ab9 */ /* 0x000fe20000000a00 */
[----:B------:R-:W-:Y:S01]  /*0970*/  ULDC.64 UR36, c[0x0][0x208] ;  /* 0x0000820000247ab9 */ /* 0x000fe20000000a00 */
[----:B------:R-:W-:-:S04]  /*0980*/  ISETP.NE.U32.AND P0, PT, RZ, UR4, PT ;  /* 0x00000004ff007c0c */ /* 0x000fc8000bf05070 */
[----:B------:R-:W-:-:S13]  /*0990*/  ISETP.NE.AND.EX P0, PT, RZ, UR5, PT, P0 ;  /* 0x00000005ff007c0c */ /* 0x000fda000bf05300 */
[----:B------:R-:W-:Y:S05]  /*09a0*/  @!P0 BRA `(.L_x_5) ;  /* 0x00000000001c8947 */ /* 0x000fea0003800000 */
[----:B------:R-:W0:Y:S02]  /*09b0*/  LDC.64 R2, c[0x0][0x598] ;  /* 0x00016600ff027b82 */ /* 0x000e240000000a00 */
[----:B0-----:R-:W2:Y:S02]  /*09c0*/  LDG.E.64 R2, desc[UR36][R2.64] ;  /* 0x0000002402027981 */ /* 0x001ea4000c1e1b00 */
[----:B--2---:R-:W-:-:S04]  /*09d0*/  ISETP.NE.U32.AND P0, PT, R2, RZ, PT ;  /* 0x000000ff0200720c */ /* 0x004fc80003f05070 */
[----:B------:R-:W-:-:S13]  /*09e0*/  ISETP.NE.AND.EX P0, PT, R3, RZ, PT, P0 ;  /* 0x000000ff0300720c */ /* 0x000fda0003f05300 */
[----:B------:R-:W-:Y:S05]  /*09f0*/  @!P0 BRA `(.L_x_5) ;  /* 0x0000000000088947 */ /* 0x000fea0003800000 */
[----:B------:R0:W5:Y:S01]  /*0a00*/  LD.E R57, desc[UR36][R2.64] ;  /* 0x0000002402397980 */ /* 0x000162000c101900 */
[----:B------:R-:W-:Y:S05]  /*0a10*/  BRA `(.L_x_6) ;  /* 0x0000000000247947 */ /* 0x000fea0003800000 */
.L_x_5:
[----:B------:R-:W-:Y:S02]  /*0a20*/  ULDC.64 UR4, c[0x0][0x588] ;  /* 0x0001620000047ab9 */ /* 0x000fe40000000a00 */
[----:B------:R-:W-:-:S04]  /*0a30*/  ISETP.NE.U32.AND P0, PT, RZ, UR4, PT ;  /* 0x00000004ff007c0c */ /* 0x000fc8000bf05070 */
[----:B------:R-:W-:-:S13]  /*0a40*/  ISETP.NE.AND.EX P0, PT, RZ, UR5, PT, P0 ;  /* 0x00000005ff007c0c */ /* 0x000fda000bf05300 */
[----:B------:R-:W-:Y:S05]  /*0a50*/  @!P0 BRA `(.L_x_7) ;  /* 0x00000000000c8947 */ /* 0x000fea0003800000 */
[----:B------:R-:W0:Y:S02]  /*0a60*/  LDC.64 R2, c[0x0][0x588] ;  /* 0x00016200ff027b82 */ /* 0x000e240000000a00 */
[----:B0-----:R1:W5:Y:S01]  /*0a70*/  LDG.E R57, desc[UR36][R2.64] ;  /* 0x0000002402397981 */ /* 0x001362000c1e1900 */
[----:B------:R-:W-:Y:S05]  /*0a80*/  BRA `(.L_x_6) ;  /* 0x0000000000087947 */ /* 0x000fea0003800000 */
.L_x_7:
[----:B------:R-:W-:Y:S02]  /*0a90*/  ULDC UR4, c[0x0][0x580] ;  /* 0x0001600000047ab9 */ /* 0x000fe40000000800 */
[----:B------:R-:W-:-:S07]  /*0aa0*/  IMAD.U32 R57, RZ, RZ, UR4 ;  /* 0x00000004ff397e24 */ /* 0x000fce000f8e00ff */
.L_x_6:
[----:B------:R-:W-:Y:S02]  /*0ab0*/  ULDC.64 UR4, c[0x0][0x5a0] ;  /* 0x0001680000047ab9 */ /* 0x000fe40000000a00 */
[----:B------:R-:W-:-:S04]  /*0ac0*/  ISETP.NE.U32.AND P0, PT, RZ, UR4, PT ;  /* 0x00000004ff007c0c */ /* 0x000fc8000bf05070 */
[----:B------:R-:W-:-:S13]  /*0ad0*/  ISETP.NE.AND.EX P0, PT, RZ, UR5, PT, P0 ;  /* 0x00000005ff007c0c */ /* 0x000fda000bf05300 */
[----:B------:R-:W-:Y:S05]  /*0ae0*/  @!P0 BRA `(.L_x_8) ;  /* 0x00000000001c8947 */ /* 0x000fea0003800000 */
[----:B01----:R-:W0:Y:S02]  /*0af0*/  LDC.64 R2, c[0x0][0x5a0] ;  /* 0x00016800ff027b82 */ /* 0x003e240000000a00 */
[----:B0-----:R-:W2:Y:S02]  /*0b00*/  LDG.E.64 R2, desc[UR36][R2.64] ;  /* 0x0000002402027981 */ /* 0x001ea4000c1e1b00 */
[----:B--2---:R-:W-:-:S04]  /*0b10*/  ISETP.NE.U32.AND P0, PT, R2, RZ, PT ;  /* 0x000000ff0200720c */ /* 0x004fc80003f05070 */
[----:B------:R-:W-:-:S13]  /*0b20*/  ISETP.NE.AND.EX P0, PT, R3, RZ, PT, P0 ;  /* 0x000000ff0300720c */ /* 0x000fda0003f05300 */
[----:B------:R-:W-:Y:S05]  /*0b30*/  @!P0 BRA `(.L_x_8) ;  /* 0x0000000000088947 */ /* 0x000fea0003800000 */
[----:B------:R0:W5:Y:S01]  /*0b40*/  LD.E R58, desc[UR36][R2.64] ;  /* 0x00000024023a7980 */ /* 0x000162000c101900 */
[----:B------:R-:W-:Y:S05]  /*0b50*/  BRA `(.L_x_9) ;  /* 0x0000000000247947 */ /* 0x000fea0003800000 */
.L_x_8:
[----:B------:R-:W-:Y:S02]  /*0b60*/  ULDC.64 UR4, c[0x0][0x590] ;  /* 0x0001640000047ab9 */ /* 0x000fe40000000a00 */
[----:B------:R-:W-:-:S04]  /*0b70*/  ISETP.NE.U32.AND P0, PT, RZ, UR4, PT ;  /* 0x00000004ff007c0c */ /* 0x000fc8000bf05070 */
[----:B------:R-:W-:-:S13]  /*0b80*/  ISETP.NE.AND.EX P0, PT, RZ, UR5, PT, P0 ;  /* 0x00000005ff007c0c */ /* 0x000fda000bf05300 */
[----:B------:R-:W-:Y:S05]  /*0b90*/  @!P0 BRA `(.L_x_10) ;  /* 0x00000000000c8947 */ /* 0x000fea0003800000 */
[----:B------:R-:W2:Y:S02]  /*0ba0*/  LDC.64 R58, c[0x0][0x590] ;  /* 0x00016400ff3a7b82 */ /* 0x000ea40000000a00 */
[----:B--2---:R2:W5:Y:S01]  /*0bb0*/  LDG.E R58, desc[UR36][R58.64] ;  /* 0x000000243a3a7981 */ /* 0x004562000c1e1900 */
[----:B------:R-:W-:Y:S05]  /*0bc0*/  BRA `(.L_x_9) ;  /* 0x0000000000087947 */ /* 0x000fea0003800000 */
.L_x_10:
[----:B------:R-:W-:Y:S02]  /*0bd0*/  ULDC UR4, c[0x0][0x584] ;  /* 0x0001610000047ab9 */ /* 0x000fe40000000800 */
[----:B------:R-:W-:-:S07]  /*0be0*/  IMAD.U32 R58, RZ, RZ, UR4 ;  /* 0x00000004ff3a7e24 */ /* 0x000fce000f8e00ff */
.L_x_9:
[----:B01----:R-:W0:Y:S01]  /*0bf0*/  LDC R2, c[0x0][0x65c] ;  /* 0x00019700ff027b82 */ /* 0x003e220000000800 */
[----:B------:R-:W-:Y:S01]  /*0c00*/  ULDC UR6, c[0x0][0x28c] ;  /* 0x0000a30000067ab9 */ /* 0x000fe20000000800 */
[----:B------:R-:W-:Y:S01]  /*0c10*/  ISETP.NE.AND P0, PT, R8, 0x2, PT ;  /* 0x000000020800780c */ /* 0x000fe20003f05270 */
[----:B------:R-:W-:Y:S01]  /*0c20*/  UIADD3 UR6, UR6, 0x7f, URZ ;  /* 0x0000007f06067890 */ /* 0x000fe2000fffe03f */
[----:B------:R-:W-:Y:S01]  /*0c30*/  IMAD.U32 R8, RZ, RZ, UR12 ;  /* 0x0000000cff087e24 */ /* 0x000fe2000f8e00ff */
[----:B------:R-:W-:Y:S01]  /*0c40*/  UMOV UR38, URZ ;  /* 0x0000003f00267c82 */ /* 0x000fe20008000000 */
[----:B------:R-:W-:Y:S01]  /*0c50*/  UMOV UR39, URZ ;  /* 0x0000003f00277c82 */ /* 0x000fe20008000000 */
[----:B------:R-:W-:Y:S01]  /*0c60*/  USHF.R.S32.HI UR7, URZ, 0x1f, UR6 ;  /* 0x0000001f3f077899 */ /* 0x000fe20008011406 */
[----:B------:R-:W-:-:S03]  /*0c70*/  ULDC.64 UR8, c[0x0][0x650] ;  /* 0x0001940000087ab9 */ /* 0x000fc60000000a00 */
[----:B------:R-:W-:-:S04]  /*0c80*/  ULEA.HI UR7, UR7, UR6, URZ, 0x7 ;  /* 0x0000000607077291 */ /* 0x000fc8000f8f383f */
[----:B------:R-:W-:Y:S01]  /*0c90*/  USHF.R.S32.HI UR40, URZ, 0x7, UR7 ;  /* 0x000000073f287899 */ /* 0x000fe20008011407 */
[----:B0-----:R-:W-:-:S13]  /*0ca0*/  ISETP.NE.AND P1, PT, R2, 0x1, PT ;  /* 0x000000010200780c */ /* 0x001fda0003f25270 */
[----:B------:R-:W0:Y:S01]  /*0cb0*/  @P1 LDC R17, c[0x0][0x10] ;  /* 0x00000400ff111b82 */ /* 0x000e220000000800 */
[----:B------:R-:W-:Y:S02]  /*0cc0*/  @P1 IMAD.MOV.U32 R7, RZ, RZ, RZ ;  /* 0x000000ffff071224 */ /* 0x000fe400078e00ff */
[----:B------:R-:W-:-:S05]  /*0cd0*/  @P1 IMAD.MOV.U32 R9, RZ, RZ, RZ ;  /* 0x000000ffff091224 */ /* 0x000fca00078e00ff */
[----:B------:R-:W1:Y:S01]  /*0ce0*/  @!P1 LDC R3, c[0x0][0xc] ;  /* 0x00000300ff039b82 */ /* 0x000e620000000800 */
[----:B------:R-:W-:Y:S01]  /*0cf0*/  ULDC UR4, c[0x0][0xc] ;  /* 0x0000030000047ab9 */ /* 0x000fe20000000800 */
[----:B------:R-:W-:Y:S02]  /*0d00*/  ULDC UR5, c[0x0][0x10] ;  /* 0x0000040000057ab9 */ /* 0x000fe40000000800 */
[----:B------:R-:W-:-:S04]  /*0d10*/  UIMAD.WIDE.U32 UR4, UR4, UR5, URZ ;  /* 0x00000005040472a5 */ /* 0x000fc8000f8e003f */
[----:B------:R-:W3:Y:S01]  /*0d20*/  LDC R0, c[0x0][0x14] ;  /* 0x00000500ff007b82 */ /* 0x000ee20000000800 */
[----:B0-----:R-:W-:-:S04]  /*0d30*/  @P1 IMAD.WIDE.U32 R16, R17, UR12, R6 ;  /* 0x0000000c11101c25 */ /* 0x001fc8000f8e0006 */
[----:B------:R-:W-:Y:S02]  /*0d40*/  @P1 IMAD.IADD R17, R17, 0x1, R9 ;  /* 0x0000000111111824 */ /* 0x000fe400078e0209 */
[----:B------:R-:W-:Y:S02]  /*0d50*/  IMAD.MOV.U32 R9, RZ, RZ, RZ ;  /* 0x000000ffff097224 */ /* 0x000fe400078e00ff */
[----:B-1----:R-:W-:-:S04]  /*0d60*/  @!P1 IMAD.WIDE.U32 R8, R6, R3, R8 ;  /* 0x0000000306089225 */ /* 0x002fc800078e0008 */
[----:B------:R-:W-:Y:S02]  /*0d70*/  @!P1 IMAD.MOV.U32 R16, RZ, RZ, R8 ;  /* 0x000000ffff109224 */ /* 0x000fe400078e0008 */
[----:B---3--:R-:W-:-:S04]  /*0d80*/  IMAD.WIDE.U32 R10, R0, UR4, RZ ;  /* 0x00000004000a7c25 */ /* 0x008fc8000f8e00ff */
[----:B------:R-:W-:Y:S01]  /*0d90*/  IMAD R3, R0, UR5, RZ ;  /* 0x0000000500037c24 */ /* 0x000fe2000f8e02ff */
[----:B------:R0:W-:Y:S01]  /*0da0*/  STL.64 [R1], R10 ;  /* 0x0000000a01007387 */ /* 0x0001e20000100a00 */
[----:B------:R-:W-:Y:S02]  /*0db0*/  @!P1 IMAD.MOV.U32 R17, RZ, RZ, R9 ;  /* 0x000000ffff119224 */ /* 0x000fe400078e0009 */
[----:B------:R-:W-:Y:S01]  /*0dc0*/  IMAD.IADD R0, R11, 0x1, R3 ;  /* 0x000000010b007824 */ /* 0x000fe200078e0203 */
[----:B------:R-:W-:Y:S06]  /*0dd0*/  @P0 BRA `(.L_x_11) ;  /* 0x0000000000280947 */ /* 0x000fec0003800000 */
[----:B------:R-:W-:Y:S01]  /*0de0*/  UIMAD.WIDE.U32 UR4, UR40, 0x24924925, URZ ;  /* 0x24924925280478a5 */ /* 0x000fe2000f8e003f */
[----:B------:R-:W-:Y:S01]  /*0df0*/  IADD3 R16, P0, R16, R10, RZ ;  /* 0x0000000a10107210 */ /* 0x000fe20007f1e0ff */
[----:B------:R-:W-:Y:S02]  /*0e00*/  UISETP.GE.U32.AND UP0, UPT, UR40, 0x7, UPT ;  /* 0x000000072800788c */ /* 0x000fe4000bf06070 */
[----:B------:R-:W-:Y:S02]  /*0e10*/  UIADD3 UR4, -UR5, UR40, URZ ;  /* 0x0000002805047290 */ /* 0x000fe4000fffe13f */
[----:B------:R-:W-:Y:S01]  /*0e20*/  IMAD.X R17, R0, 0x1, R17, P0 ;  /* 0x0000000100117824 */ /* 0x000fe200000e0611 */
[----:B------:R-:W-:Y:S01]  /*0e30*/  UMOV UR39, URZ ;  /* 0x0000003f00277c82 */ /* 0x000fe20008000000 */
[----:B------:R-:W-:-:S04]  /*0e40*/  ULEA.HI UR4, UR4, UR5, URZ, 0x1f ;  /* 0x0000000504047291 */ /* 0x000fc8000f8ff83f */
[----:B------:R-:W-:-:S04]  /*0e50*/  USHF.R.U32.HI UR4, URZ, 0x2, UR4 ;  /* 0x000000023f047899 */ /* 0x000fc80008011604 */
[----:B------:R-:W-:Y:S02]  /*0e60*/  @UP0 ULOP3.LUT UR39, UR4, 0x1, URZ, 0xc0, !UPT ;  /* 0x0000000104270892 */ /* 0x000fe4000f8ec03f */
[----:B------:R-:W-:-:S12]  /*0e70*/  UIMAD UR38, UR4, -0x7, UR40 ;  /* 0xfffffff9042678a4 */ /* 0x000fd8000f8e0228 */
.L_x_11:
[----:B------:R-:W-:Y:S01]  /*0e80*/  ISETP.GE.U32.AND P0, PT, R16, UR8, PT ;  /* 0x0000000810007c0c */ /* 0x000fe2000bf06070 */
[----:B------:R-:W-:Y:S01]  /*0e90*/  IMAD.MOV.U32 R22, RZ, RZ, -0x1 ;  /* 0xffffffffff167424 */ /* 0x000fe200078e00ff */
[----:B------:R-:W-:Y:S01]  /*0ea0*/  PRMT R3, RZ, 0x7610, R3 ;  /* 0x00007610ff037816 */ /* 0x000fe20000000003 */
[----:B------:R-:W-:Y:S01]  /*0eb0*/  IMAD.MOV.U32 R18, RZ, RZ, -0x1 ;  /* 0xffffffffff127424 */ /* 0x000fe200078e00ff */
[----:B------:R-:W-:Y:S01]  /*0ec0*/  ISETP.GE.U32.AND.EX P0, PT, R17, UR9, PT, P0 ;  /* 0x0000000911007c0c */ /* 0x000fe2000bf06100 */
[----:B------:R-:W-:-:S12]  /*0ed0*/  IMAD.MOV.U32 R19, RZ, RZ, -0x1 ;  /* 0xffffffffff137424 */ /* 0x000fd800078e00ff */
[----:B------:R-:W-:Y:S05]  /*0ee0*/  @P0 BRA `(.L_x_12) ;  /* 0x0000000400280947 */ /* 0x000fea0003800000 */
[----:B------:R-:W1:Y:S01]  /*0ef0*/  LDC.64 R18, c[0x0][0x628] ;  /* 0x00018a00ff127b82 */ /* 0x000e620000000a00 */
[----:B------:R-:W-:Y:S02]  /*0f00*/  IMAD.MOV.U32 R8, RZ, RZ, R16 ;  /* 0x000000ffff087224 */ /* 0x000fe400078e0010 */
[----:B------:R-:W-:-:S05]  /*0f10*/  IMAD.MOV.U32 R9, RZ, RZ, R17 ;  /* 0x000000ffff097224 */ /* 0x000fca00078e0011 */
[----:B------:R-:W3:Y:S08]  /*0f20*/  LDC R22, c[0x0][0x630] ;  /* 0x00018c00ff167b82 */ /* 0x000ef00000000800 */
[----:B------:R-:W4:Y:S01]  /*0f30*/  LDC.64 R26, c[0x0][0x620] ;  /* 0x00018800ff1a7b82 */ /* 0x000f220000000a00 */
[----:B-1----:R-:W-:-:S04]  /*0f40*/  ISETP.NE.U32.AND P0, PT, R18, RZ, PT ;  /* 0x000000ff1200720c */ /* 0x002fc80003f05070 */
[----:B------:R-:W-:-:S13]  /*0f50*/  ISETP.NE.AND.EX P0, PT, R19, RZ, PT, P0 ;  /* 0x000000ff1300720c */ /* 0x000fda0003f05300 */
[----:B---34-:R-:W-:Y:S05]  /*0f60*/  @!P0 BRA `(.L_x_13) ;  /* 0x0000000000288947 */ /* 0x018fea0003800000 */
[----:B------:R-:W1:Y:S02]  /*0f70*/  LDC R3, c[0x0][0x634] ;  /* 0x00018d00ff037b82 */ /* 0x000e640000000800 */
[----:B-1----:R-:W-:-:S05]  /*0f80*/  IADD3 R3, P0, R16, R3, RZ ;  /* 0x0000000310037210 */ /* 0x002fca0007f1e0ff */
[----:B------:R-:W-:-:S04]  /*0f90*/  IMAD.X R15, RZ, RZ, R17, P0 ;  /* 0x000000ffff0f7224 */ /* 0x000fc800000e0611 */
[----:B------:R-:W-:-:S04]  /*0fa0*/  IMAD.WIDE.U32 R8, R15, R18, RZ ;  /* 0x000000120f087225 */ /* 0x000fc800078e00ff */
[----:B0-----:R-:W-:-:S04]  /*0fb0*/  IMAD.WIDE.U32 R10, P0, R3, R19, R8 ;  /* 0x00000013030a7225 */ /* 0x001fc80007800008 */
[----:B------:R-:W-:-:S04]  /*0fc0*/  IMAD.WIDE.U32 R8, R3, R18, RZ ;  /* 0x0000001203087225 */ /* 0x000fc800078e00ff */
[----:B------:R-:W-:Y:S01]  /*0fd0*/  IMAD.X R13, RZ, RZ, RZ, P0 ;  /* 0x000000ffff0d7224 */ /* 0x000fe200000e06ff */
[----:B------:R-:W-:Y:S01]  /*0fe0*/  IADD3 RZ, P0, R9, R10, RZ ;  /* 0x0000000a09ff7210 */ /* 0x000fe20007f1e0ff */
[----:B------:R-:W-:-:S04]  /*0ff0*/  IMAD.MOV.U32 R12, RZ, RZ, R11 ;  /* 0x000000ffff0c7224 */ /* 0x000fc800078e000b */
[----:B------:R-:W-:-:S08]  /*1000*/  IMAD.WIDE.U32.X R8, R15, R19, R12, P0 ;  /* 0x000000130f087225 */ /* 0x000fd000000e040c */
.L_x_13:
[----:B------:R-:W1:Y:S01]  /*1010*/  LDC.64 R30, c[0x0][0x640] ;  /* 0x00019000ff1e7b82 */ /* 0x000e620000000a00 */
[-CC-:B------:R-:W-:Y:S02]  /*1020*/  SHF.R.U64 R32, R8, R22.reuse, R9.reuse ;  /* 0x0000001608207219 */ /* 0x180fe40000001209 */
[----:B------:R-:W-:Y:S02]  /*1030*/  SHF.R.U32.HI R3, RZ, R22, R9 ;  /* 0x00000016ff037219 */ /* 0x000fe40000011609 */
[----:B0-----:R-:W-:-:S03]  /*1040*/  IADD3 R11, P0, RZ, -R32, RZ ;  /* 0x80000020ff0b7210 */ /* 0x001fc60007f1e0ff */
[----:B------:R-:W0:Y:S02]  /*1050*/  LDC R12, c[0x0][0x618] ;  /* 0x00018600ff0c7b82 */ /* 0x000e240000000800 */
[----:B------:R-:W-:Y:S02]  /*1060*/  IMAD.X R3, RZ, RZ, ~R3, P0 ;  /* 0x000000ffff037224 */ /* 0x000fe400000e0e03 */
[----:B------:R-:W-:-:S04]  /*1070*/  IMAD.WIDE.U32 R8, R11, R26, R16 ;  /* 0x0000001a0b087225 */ /* 0x000fc800078e0010 */
[----:B------:R-:W3:Y:S01]  /*1080*/  LDC R22, c[0x0][0x608] ;  /* 0x00018200ff167b82 */ /* 0x000ee20000000800 */
[----:B------:R-:W-:-:S04]  /*1090*/  IMAD R10, R3, R26, RZ ;  /* 0x0000001a030a7224 */ /* 0x000fc800078e02ff */
[----:B------:R-:W-:Y:S02]  /*10a0*/  IMAD R3, R11, R27, R10 ;  /* 0x0000001b0b037224 */ /* 0x000fe400078e020a */
[----:B------:R-:W-:Y:S01]  /*10b0*/  IMAD.MOV.U32 R10, RZ, RZ, -0x1 ;  /* 0xffffffffff0a7424 */ /* 0x000fe200078e00ff */
[----:B------:R-:W4:Y:S01]  /*10c0*/  LDC R29, c[0x0][0x658] ;  /* 0x00019600ff1d7b82 */ /* 0x000f220000000800 */
[----:B------:R-:W-:Y:S01]  /*10d0*/  IMAD.IADD R3, R9, 0x1, R3 ;  /* 0x0000000109037824 */ /* 0x000fe200078e0203 */
[----:B-1----:R-:W-:-:S04]  /*10e0*/  ISETP.NE.U32.AND P0, PT, R30, RZ, PT ;  /* 0x000000ff1e00720c */ /* 0x002fc80003f05070 */
[----:B------:R-:W-:Y:S02]  /*10f0*/  ISETP.NE.AND.EX P0, PT, R31, RZ, PT, P0 ;  /* 0x000000ff1f00720c */ /* 0x000fe40003f05300 */
[----:B------:R-:W1:Y:S01]  /*1100*/  LDC R26, c[0x0][0x600] ;  /* 0x00018000ff1a7b82 */ /* 0x000e620000000800 */
[-CC-:B0-----:R-:W-:Y:S02]  /*1110*/  SHF.R.U64 R18, R8, R12.reuse, R3.reuse ;  /* 0x0000000c08127219 */ /* 0x181fe40000001203 */
[----:B------:R-:W-:-:S05]  /*1120*/  SHF.R.U32.HI R3, RZ, R12, R3 ;  /* 0x0000000cff037219 */ /* 0x000fca0000011603 */
[----:B------:R-:W0:Y:S01]  /*1130*/  LDC R27, c[0x0][0x648] ;  /* 0x00019200ff1b7b82 */ /* 0x000e220000000800 */
[-CC-:B---3--:R-:W-:Y:S02]  /*1140*/  SHF.R.U64 R34, R18, R22.reuse, R3.reuse ;  /* 0x0000001612227219 */ /* 0x188fe40000001203 */
[----:B------:R-:W-:Y:S01]  /*1150*/  SHF.R.U32.HI R8, RZ, R22, R3 ;  /* 0x00000016ff087219 */ /* 0x000fe20000011603 */
[----:B------:R-:W-:-:S04]  /*1160*/  IMAD.MOV.U32 R22, RZ, RZ, 0x1 ;  /* 0x00000001ff167424 */ /* 0x000fc800078e00ff */
[----:B------:R-:W3:Y:S01]  /*1170*/  LDC R33, c[0x0][0x638] ;  /* 0x00018e00ff217b82 */ /* 0x000ee20000000800 */
[-CC-:B----4-:R-:W-:Y:S02]  /*1180*/  SHF.R.U64 R36, R34, R29.reuse, R8.reuse ;  /* 0x0000001d22247219 */ /* 0x190fe40000001208 */
[-C--:B------:R-:W-:Y:S02]  /*1190*/  SHF.L.U32 R3, R10, R29.reuse, RZ ;  /* 0x0000001d0a037219 */ /* 0x080fe400000006ff */
[----:B------:R-:W-:Y:S01]  /*11a0*/  SHF.R.U32.HI R9, RZ, R29, R8 ;  /* 0x0000001dff097219 */ /* 0x000fe20000011608 */
[----:B------:R-:W-:Y:S01]  /*11b0*/  IMAD.MOV.U32 R8, RZ, RZ, R36 ;  /* 0x000000ffff087224 */ /* 0x000fe200078e0024 */
[----:B------:R-:W-:Y:S01]  /*11c0*/  LOP3.LUT R15, RZ, R3, RZ, 0x33, !PT ;  /* 0x00000003ff0f7212 */ /* 0x000fe200078e33ff */
[----:B------:R-:W4:Y:S01]  /*11d0*/  LDC R28, c[0x0][0x610] ;  /* 0x00018400ff1c7b82 */ /* 0x000f220000000800 */
[----:B------:R-:W-:Y:S05]  /*11e0*/  @!P0 BRA `(.L_x_14) ;  /* 0x0000000000288947 */ /* 0x000fea0003800000 */
[----:B------:R-:W2:Y:S02]  /*11f0*/  LDC R3, c[0x0][0x64c] ;  /* 0x00019300ff037b82 */ /* 0x000ea40000000800 */
[----:B--2---:R-:W-:-:S05]  /*1200*/  IADD3 R3, P0, R36, R3, RZ ;  /* 0x0000000324037210 */ /* 0x004fca0007f1e0ff */
[----:B------:R-:W-:-:S04]  /*1210*/  IMAD.X R19, RZ, RZ, R9, P0 ;  /* 0x000000ffff137224 */ /* 0x000fc800000e0609 */
[----:B------:R-:W-:-:S04]  /*1220*/  IMAD.WIDE.U32 R8, R19, R30, RZ ;  /* 0x0000001e13087225 */ /* 0x000fc800078e00ff */
[----:B------:R-:W-:-:S04]  /*1230*/  IMAD.WIDE.U32 R10, P0, R3, R31, R8 ;  /* 0x0000001f030a7225 */ /* 0x000fc80007800008 */
[----:B------:R-:W-:-:S04]  /*1240*/  IMAD.WIDE.U32 R8, R3, R30, RZ ;  /* 0x0000001e03087225 */ /* 0x000fc800078e00ff */
[----:B------:R-:W-:Y:S01]  /*1250*/  IMAD.X R13, RZ, RZ, RZ, P0 ;  /* 0x000000ffff0d7224 */ /* 0x000fe200000e06ff */
[----:B------:R-:W-:Y:S01]  /*1260*/  IADD3 RZ, P0, R9, R10, RZ ;  /* 0x0000000a09ff7210 */ /* 0x000fe20007f1e0ff */
[----:B------:R-:W-:-:S04]  /*1270*/  IMAD.MOV.U32 R12, RZ, RZ, R11 ;  /* 0x000000ffff0c7224 */ /* 0x000fc800078e000b */
[----:B------:R-:W-:-:S08]  /*1280*/  IMAD.WIDE.U32.X R8, R19, R31, R12, P0 ;  /* 0x0000001f13087225 */ /* 0x000fd000000e040c */
.L_x_14:
[----:B0-----:R-:W-:Y:S01]  /*1290*/  SHF.R.U64 R7, R8, R27, R9 ;  /* 0x0000001b08077219 */ /* 0x001fe20000001209 */
[----:B-1----:R-:W-:Y:S01]  /*12a0*/  VIADD R9, R26, 0xffffffff ;  /* 0xffffffff1a097836 */ /* 0x002fe20000000000 */
[----:B------:R-:W-:Y:S01]  /*12b0*/  SHF.L.U32 R3, R22, R29, RZ ;  /* 0x0000001d16037219 */ /* 0x000fe200000006ff */
[----:B------:R-:W-:Y:S01]  /*12c0*/  @P1 IMAD R21, R25, R24, R6 ;  /* 0x0000001819151224 */ /* 0x000fe200078e0206 */
[----:B------:R-:W-:Y:S01]  /*12d0*/  LOP3.LUT R8, R34, R15, RZ, 0xc0, !PT ;  /* 0x0000000f22087212 */ /* 0x000fe200078ec0ff */
[----:B------:R-:W-:Y:S02]  /*12e0*/  IMAD.MOV R10, RZ, RZ, -R7 ;  /* 0x000000ffff0a7224 */ /* 0x000fe400078e0a07 */
[----:B------:R-:W-:Y:S02]  /*12f0*/  IMAD.MOV.U32 R6, RZ, RZ, 0x1 ;  /* 0x00000001ff067424 */ /* 0x000fe400078e00ff */
[----:B------:R-:W-:Y:S01]  /*1300*/  IMAD R8, R3, R7, R8 ;  /* 0x0000000703087224 */ /* 0x000fe200078e0208 */
[----:B------:R-:W-:Y:S01]  /*1310*/  LOP3.LUT R7, R18, R9, RZ, 0xc0, !PT ;  /* 0x0000000912077212 */ /* 0x000fe200078ec0ff */
[----:B---3--:R-:W-:-:S02]  /*1320*/  IMAD R3, R10, R33, R36 ;  /* 0x000000210a037224 */ /* 0x008fc400078e0224 */
[----:B----4-:R-:W-:Y:S02]  /*1330*/  IMAD R22, R8, R28, R21 ;  /* 0x0000001c08167224 */ /* 0x010fe400078e0215 */
[----:B------:R-:W-:Y:S01]  /*1340*/  IMAD R7, R3, R26, R7 ;  /* 0x0000001a03077224 */ /* 0x000fe200078e0207 */
[----:B------:R-:W-:Y:S01]  /*1350*/  PRMT R3, R6, 0x7610, R3 ;  /* 0x0000761006037816 */ /* 0x000fe20000000003 */
[----:B------:R-:W-:-:S03]  /*1360*/  IMAD.MOV.U32 R19, RZ, RZ, R32 ;  /* 0x000000ffff137224 */ /* 0x000fc600078e0020 */
[----:B------:R-:W-:Y:S02]  /*1370*/  SEL R18, R7, R22, !P1 ;  /* 0x0000001607127207 */ /* 0x000fe40004800000 */
[----:B------:R-:W-:-:S07]  /*1380*/  SEL R22, R22, R7, !P1 ;  /* 0x0000000716167207 */ /* 0x000fce0004800000 */
.L_x_12:
[----:B------:R-:W-:Y:S05]  /*1390*/  @!P3 BRA `(.L_x_15) ;  /* 0x00000000000cb947 */ /* 0x000fea0003800000 */
[----:B------:R-:W-:Y:S01]  /*13a0*/  UCGABAR_WAIT ;  /* 0x0000000000007dc7 */ /* 0x000fe20008000000 */
[----:B------:R-:W-:Y:S01]  /*13b0*/  CCTL.IVALL ;  /* 0x00000000ff00798f */ /* 0x000fe20002000000 */
[----:B------:R-:W-:Y:S05]  /*13c0*/  BRA `(.L_x_16) ;  /* 0x0000000000047947 */ /* 0x000fea0003800000 */
.L_x_15:
[----:B------:R-:W-:Y:S06]  /*13d0*/  BAR.SYNC.DEFER_BLOCKING 0x0 ;  /* 0x0000000000007b1d */ /* 0x000fec0000010000 */
.L_x_16:
[----:B------:R-:W-:Y:S05]  /*13e0*/  @!P2 BRA `(.L_x_17) ;  /* 0x0000003800f4a947 */ /* 0x000fea0003800000 */
[----:B------:R-:W-:-:S13]  /*13f0*/  ISETP.GT.U32.AND P0, PT, R35, 0x1, PT ;  /* 0x000000012300780c */ /* 0x000fda0003f04070 */
[----:B------:R-:W-:Y:S05]  /*1400*/  @P0 EXIT ;  /* 0x000000000000094d */ /* 0x000fea0003800000 */
.L_x_18:
[----:B------:R-:W-:-:S08]  /*1410*/  NOP ;  /* 0x0000000000007918 */ /* 0x000fd00000000000 */
[----:B------:R-:W1:Y:S02]  /*1420*/  USETMAXREG.TRY_ALLOC.CTAPOOL UP0, 0xe8 ;  /* 0x000000e8000079c8 */ /* 0x000e640008000600 */
[----:B-1----:R-:W-:-:S13]  /*1430*/  PLOP3.LUT P0, PT, PT, PT, UP0, 0x80, 0x0 ;  /* 0x000000000000781c */ /* 0x002fda0003f0f008 */
[----:B------:R-:W-:Y:S05]  /*1440*/  @!P0 BRA `(.L_x_18) ;  /* 0xfffffffc00f08947 */ /* 0x000fea000383ffff */
[----:B------:R-:W-:-:S13]  /*1450*/  LOP3.LUT P0, RZ, R3, 0xff, RZ, 0xc0, !PT ;  /* 0x000000ff03ff7812 */ /* 0x000fda000780c0ff */
[----:B------:R-:W-:Y:S05]  /*1460*/  @!P0 EXIT ;  /* 0x000000000000894d */ /* 0x000fea0003800000 */
[----:B------:R-:W3:Y:S01]  /*1470*/  LDL.64 R12, [R1] ;  /* 0x00000000010c7983 */ /* 0x000ee20000100a00 */
[----:B------:R-:W1:Y:S01]  /*1480*/  S2UR UR4, SR_CgaCtaId ;  /* 0x00000000000479c3 */ /* 0x000e620000008800 */
[CC--:B------:R-:W-:Y:S01]  /*1490*/  LEA.HI R3, R20.reuse, R5.reuse, RZ, 0x2 ;  /* 0x0000000514037211 */ /* 0x0c0fe200078f10ff */
[----:B------:R-:W-:Y:S01]  /*14a0*/  UMOV UR41, 0x400 ;  /* 0x0000040000297882 */ /* 0x000fe20000000000 */
[----:B------:R-:W-:Y:S01]  /*14b0*/  UISETP.LT.AND UP0, UPT, UR40, 0x1, UPT ;  /* 0x000000012800788c */ /* 0x000fe2000bf01270 */
[----:B------:R-:W-:Y:S01]  /*14c0*/  LEA.HI R20, R20, R5, RZ, 0x5 ;  /* 0x0000000514147211 */ /* 0x000fe200078f28ff */
[----:B------:R-:W-:Y:S01]  /*14d0*/  UIADD3 UR5, UR43, -0x1, URZ ;  /* 0xffffffff2b057890 */ /* 0x000fe2000fffe03f */
[----:B------:R-:W-:Y:S01]  /*14e0*/  LOP3.LUT R4, R3, 0xfffffffc, RZ, 0xc0, !PT ;  /* 0xfffffffc03047812 */ /* 0x000fe200078ec0ff */
[----:B------:R-:W-:Y:S01]  /*14f0*/  USEL UR42, UR40, 0x1, UP0 ;  /* 0x00000001282a7887 */ /* 0x000fe20008000000 */
[----:B------:R-:W4:Y:S01]  /*1500*/  LDC R65, c[0x0][0x658] ;  /* 0x00019600ff417b82 */ /* 0x000f220000000800 */
[--C-:B------:R-:W-:Y:S01]  /*1510*/  SHF.R.S32.HI R60, RZ, 0x2, R3.reuse ;  /* 0x00000002ff3c7819 */ /* 0x100fe20000011403 */
[----:B------:R-:W-:Y:S01]  /*1520*/  UISETP.NE.AND UP0, UPT, UR5, URZ, UPT ;  /* 0x0000003f0500728c */ /* 0x000fe2000bf05270 */
[----:B------:R-:W-:Y:S01]  /*1530*/  SHF.R.S32.HI R3, RZ, 0x1f, R3 ;  /* 0x0000001fff037819 */ /* 0x000fe20000011403 */
[----:B------:R-:W-:Y:S01]  /*1540*/  IMAD.IADD R4, R5, 0x1, -R4 ;  /* 0x0000000105047824 */ /* 0x000fe200078e0a04 */
[----:B------:R-:W-:Y:S01]  /*1550*/  ULDC UR8, c[0x0][0x284] ;  /* 0x0000a10000087ab9 */ /* 0x000fe20000000800 */
[----:B------:R-:W-:Y:S01]  /*1560*/  IMAD.MOV.U32 R8, RZ, RZ, -0x1 ;  /* 0xffffffffff087424 */ /* 0x000fe200078e00ff */
[----:B------:R-:W-:Y:S01]  /*1570*/  LEA.HI R3, R3, R60, RZ, 0x3 ;  /* 0x0000003c03037211 */ /* 0x000fe200078f18ff */
[----:B------:R-:W2:Y:S01]  /*1580*/  LDC.64 R6, c[0x0][0x5c8] ;  /* 0x00017200ff067b82 */ /* 0x000ea20000000a00 */
[----:B------:R-:W-:Y:S01]  /*1590*/  USEL UR7, URZ, 0x1, UP0 ;  /* 0x000000013f077887 */ /* 0x000fe20008000000 */
[----:B0-----:R-:W-:Y:S01]  /*15a0*/  IMAD.MOV.U32 R10, RZ, RZ, 0x1 ;  /* 0x00000001ff0a7424 */ /* 0x001fe200078e00ff */
[----:B------:R-:W-:Y:S01]  /*15b0*/  LOP3.LUT R3, R3, 0xfffffff8, RZ, 0xc0, !PT ;  /* 0xfffffff803037812 */ /* 0x000fe200078ec0ff */
[----:B------:R-:W-:Y:S01]  /*15c0*/  IMAD.SHL.U32 R62, R4, 0x2, RZ ;  /* 0x00000002043e7824 */ /* 0x000fe200078e00ff */
[----:B------:R-:W-:Y:S01]  /*15d0*/  LOP3.LUT R74, R23, 0x1, RZ, 0xfc, !PT ;  /* 0x00000001174a7812 */ /* 0x000fe200078efcff */
[----:B------:R-:W-:Y:S01]  /*15e0*/  USHF.L.U32 UR47, UR40, 0x1, URZ ;  /* 0x00000001282f7899 */ /* 0x000fe2000800063f */
[----:B------:R-:W-:Y:S01]  /*15f0*/  IMAD.U32 R75, RZ, RZ, UR7 ;  /* 0x00000007ff4b7e24 */ /* 0x000fe2000f8e00ff */
[----:B------:R-:W0:Y:S01]  /*1600*/  LDC R67, c[0x0][0x288] ;  /* 0x0000a200ff437b82 */ /* 0x000e220000000800 */
[----:B-1----:R-:W-:Y:S01]  /*1610*/  ULEA UR41, UR4, UR41, 0x18 ;  /* 0x0000002904297291 */ /* 0x002fe2000f8ec03f */
[----:B------:R-:W-:Y:S01]  /*1620*/  IMAD.IADD R60, R60, 0x1, -R3 ;  /* 0x000000013c3c7824 */ /* 0x000fe200078e0a03 */
[----:B------:R-:W-:Y:S01]  /*1630*/  USHF.L.U32 UR4, UR5, 0x3, URZ ;  /* 0x0000000305047899 */ /* 0x000fe2000800063f */
[----:B------:R-:W-:Y:S01]  /*1640*/  SHF.R.S32.HI R3, RZ, 0x5, R20 ;  /* 0x00000005ff037819 */ /* 0x000fe20000011414 */
[----:B------:R-:W-:Y:S01]  /*1650*/  UIADD3 UR5, UR41, 0x180, URZ ;  /* 0x0000018029057890 */ /* 0x000fe2000fffe03f */
[----:B------:R-:W-:Y:S01]  /*1660*/  SHF.R.S32.HI R63, RZ, 0x1f, R62 ;  /* 0x0000001fff3f7819 */ /* 0x000fe2000001143e */
[----:B------:R-:W-:Y:S01]  /*1670*/  UIADD3 UR6, UR41, 0x1c180, URZ ;  /* 0x0001c18029067890 */ /* 0x000fe2000fffe03f */
[----:B------:R-:W1:Y:S01]  /*1680*/  LDC R68, c[0x0][0x600] ;  /* 0x00018000ff447b82 */ /* 0x000e620000000800 */
[--C-:B------:R-:W-:Y:S01]  /*1690*/  SHF.R.S32.HI R61, RZ, 0x1f, R60.reuse ;  /* 0x0000001fff3d7819 */ /* 0x100fe2000001143c */
[----:B------:R-:W-:Y:S01]  /*16a0*/  USHF.R.U32.HI UR5, URZ, 0x4, UR5 ;  /* 0x000000043f057899 */ /* 0x000fe20008011605 */
[C-C-:B------:R-:W-:Y:S01]  /*16b0*/  IMAD R70, R3.reuse, -0x10, -R60.reuse ;  /* 0xfffffff003467824 */ /* 0x140fe200078e0a3c */
[----:B------:R-:W-:Y:S01]  /*16c0*/  USHF.R.U32.HI UR6, URZ, 0x4, UR6 ;  /* 0x000000043f067899 */ /* 0x000fe20008011606 */
[-C--:B----4-:R-:W-:Y:S01]  /*16d0*/  SHF.L.U32 R8, R8, R65.reuse, RZ ;  /* 0x0000004108087219 */ /* 0x090fe200000006ff */
[----:B------:R-:W-:Y:S01]  /*16e0*/  UIADD3 UR48, UR41, 0x80, URZ ;  /* 0x0000008029307890 */ /* 0x000fe2000fffe03f */
[----:B------:R-:W-:Y:S01]  /*16f0*/  IMAD.WIDE R60, R3, 0x10, R60 ;  /* 0x00000010033c7825 */ /* 0x000fe200078e023c */
[----:B------:R-:W-:Y:S01]  /*1700*/  ULOP3.LUT UR4, UR4, 0x8, URZ, 0xc0, !UPT ;  /* 0x0000000804047892 */ /* 0x000fe2000f8ec03f */
[----:B------:R-:W-:Y:S01]  /*1710*/  SHF.L.U32 R65, R10, R65, RZ ;  /* 0x000000410a417219 */ /* 0x000fe200000006ff */
[----:B------:R-:W-:Y:S01]  /*1720*/  ULOP3.LUT UR5, UR5, 0x3fff, URZ, 0xc0, !UPT ;  /* 0x00003fff05057892 */ /* 0x000fe2000f8ec03f */
[C---:B--2---:R-:W-:Y:S01]  /*1730*/  SHF.L.U64.HI R64, R6.reuse, 0x3, R7 ;  /* 0x0000000306407819 */ /* 0x044fe20000010207 */
[----:B------:R-:W-:Y:S01]  /*1740*/  ULOP3.LUT UR6, UR6, 0x3fff, URZ, 0xc0, !UPT ;  /* 0x00003fff06067892 */ /* 0x000fe2000f8ec03f */
[----:B------:R-:W-:Y:S01]  /*1750*/  IMAD.SHL.U32 R59, R6, 0x8, RZ ;  /* 0x00000008063b7824 */ /* 0x000fe200078e00ff */
[----:B------:R-:W-:Y:S01]  /*1760*/  LOP3.LUT R69, RZ, R8, RZ, 0x33, !PT ;  /* 0x00000008ff457212 */ /* 0x000fe200078e33ff */
[----:B------:R-:W-:Y:S01]  /*1770*/  VIADD R70, R70, UR8 ;  /* 0x0000000846467c36 */ /* 0x000fe20008000000 */
[----:B------:R-:W-:Y:S01]  /*1780*/  UIADD3 UR42, -UR42, UR40, URZ ;  /* 0x000000282a2a7290 */ /* 0x000fe2000fffe13f */
[----:B0-----:R-:W-:Y:S01]  /*1790*/  IMAD R67, R4, -0x2, R67 ;  /* 0xfffffffe04437824 */ /* 0x001fe200078e0243 */
[----:B------:R-:W-:-:S02]  /*17a0*/  ULEA UR43, UR43, UR48, 0x3 ;  /* 0x000000302b2b7291 */ /* 0x000fc4000f8e183f */
[----:B------:R-:W-:Y:S02]  /*17b0*/  ULOP3.LUT UR49, UR4, 0x8, URZ, 0x3c, !UPT ;  /* 0x0000000804317892 */ /* 0x000fe4000f8e3c3f */
[----:B------:R-:W-:Y:S01]  /*17c0*/  ULOP3.LUT UR44, UR4, 0x18, URZ, 0x3c, !UPT ;  /* 0x00000018042c7892 */ /* 0x000fe2000f8e3c3f */
[----:B-1----:R-:W-:Y:S01]  /*17d0*/  VIADD R68, R68, 0xffffffff ;  /* 0xffffffff44447836 */ /* 0x002fe20000000000 */
[----:B------:R-:W-:Y:S02]  /*17e0*/  ULOP3.LUT UR45, UR5, 0x10000, URZ, 0xfc, !UPT ;  /* 0x00010000052d7892 */ /* 0x000fe4000f8efc3f */
[----:B------:R-:W-:Y:S01]  /*17f0*/  ULOP3.LUT UR46, UR6, 0x10000, URZ, 0xfc, !UPT ;  /* 0x00010000062e7892 */ /* 0x000fe2000f8efc3f */
[----:B---3--:R-:W-:-:S11]  /*1800*/  SHF.L.U64.HI R66, R12, 0x1, R0 ;  /* 0x000000010c427819 */ /* 0x008fd60000010200 */
.L_x_104:
[----:B------:R-:W-:-:S04]  /*1810*/  SHF.L.U32 R0, R75, 0x1f, RZ ;  /* 0x0000001f4b007819 */ /* 0x000fc800000006ff */
[----:B------:R-:W0:Y:S02]  /*1820*/  SYNCS.PHASECHK.TRANS64.TRYWAIT P0, [UR43+-0x8], R0 ;  /* 0xfffff800ff0075a7 */ /* 0x000e24000800016b */
[----:B01-345:R-:W-:Y:S05]  /*1830*/  @!P0 BRA `(.L_x_19) ;  /* 0x0000004800888947 */ /* 0x03bfea0003800000 */
.L_x_129:
[----:B------:R-:W-:Y:S02]  /*1840*/  ULDC UR4, c[0x0][0x28c] ;  /* 0x0000a30000047ab9 */ /* 0x000fe40000000800 */
[----:B------:R-:W-:-:S13]  /*1850*/  ISETP.LT.AND P0, PT, RZ, UR4, PT ;  /* 0x00000004ff007c0c */ /* 0x000fda000bf01270 */
[----:B------:R-:W-:Y:S05]  /*1860*/  @P0 BRA `(.L_x_20) ;  /* 0x0000000000400947 */ /* 0x000fea0003800000 */
[----:B0-----:R-:W-:Y:S01]  /*1870*/  MOV R0, 0x0 ;  /* 0x0000000000007802 */ /* 0x001fe20000000f00 */
[----:B------:R-:W-:Y:S01]  /*1880*/  ULDC.64 UR4, c[0x4][0x68] ;  /* 0x01001a0000047ab9 */ /* 0x000fe20000000a00 */
[----:B------:R-:W-:Y:S01]  /*1890*/  ULDC.64 UR6, c[0x4][0x8] ;  /* 0x0100020000067ab9 */ /* 0x000fe20000000a00 */
[----:B------:R-:W-:Y:S01]  /*18a0*/  IMAD.U32 R4, RZ, RZ, UR4 ;  /* 0x00000004ff047e24 */ /* 0x000fe2000f8e00ff */
[----:B------:R0:W1:Y:S01]  /*18b0*/  LDC.64 R14, c[0x4][R0] ;  /* 0x01000000000e7b82 */ /* 0x0000620000000a00 */
[----:B------:R-:W-:Y:S01]  /*18c0*/  IMAD.U32 R5, RZ, RZ, UR5 ;  /* 0x00000005ff057e24 */ /* 0x000fe2000f8e00ff */
[----:B------:R-:W-:Y:S01]  /*18d0*/  ULDC.64 UR4, c[0x4][0x70] ;  /* 0x01001c0000047ab9 */ /* 0x000fe20000000a00 */
[----:B------:R-:W-:Y:S02]  /*18e0*/  IMAD.U32 R10, RZ, RZ, UR6 ;  /* 0x00000006ff0a7e24 */ /* 0x000fe4000f8e00ff */
[----:B------:R-:W-:Y:S02]  /*18f0*/  IMAD.U32 R6, RZ, RZ, UR4 ;  /* 0x00000004ff067e24 */ /* 0x000fe4000f8e00ff */
[----:B------:R-:W-:-:S02]  /*1900*/  IMAD.U32 R7, RZ, RZ, UR5 ;  /* 0x00000005ff077e24 */ /* 0x000fc4000f8e00ff */
[----:B------:R-:W-:Y:S02]  /*1910*/  IMAD.U32 R11, RZ, RZ, UR7 ;  /* 0x00000007ff0b7e24 */ /* 0x000fe4000f8e00ff */
[----:B------:R-:W-:Y:S02]  /*1920*/  IMAD.MOV.U32 R8, RZ, RZ, 0x1e1 ;  /* 0x000001e1ff087424 */ /* 0x000fe400078e00ff */
[----:B------:R-:W-:Y:S02]  /*1930*/  IMAD.MOV.U32 R12, RZ, RZ, 0x1 ;  /* 0x00000001ff0c7424 */ /* 0x000fe400078e00ff */
[----:B0-----:R-:W-:-:S07]  /*1940*/  IMAD.MOV.U32 R13, RZ, RZ, RZ ;  /* 0x000000ffff0d7224 */ /* 0x001fce00078e00ff */
[----:B------:R-:W-:-:S07]  /*1950*/  LEPC R20, `(.L_x_20) ;  /* 0x000000001014794e */ /* 0x000fce0000000000 */
[----:B-1---5:R-:W-:Y:S05]  /*1960*/  CALL.ABS.NOINC R14 ;  /* 0x000000000e007343 */ /* 0x022fea0003c00000 */
.L_x_20:
[----:B------:R-:W-:-:S13]  /*1970*/  ISETP.NE.AND P0, PT, R74, 0x3, PT ;  /* 0x000000034a00780c */ /* 0x000fda0003f05270 */
[----:B------:R-:W-:Y:S05]  /*1980*/  @!P0 BRA `(.L_x_21) ;  /* 0x0000000000048947 */ /* 0x000fea0003800000 */
[----:B------:R-:W-:Y:S01]  /*1990*/  BPT.TRAP 0x1 ;  /* 0x000000040000795c */ /* 0x000fe20000300000 */
.L_x_21:
[----:B0-----:R-:W-:Y:S02]  /*19a0*/  IMAD.U32 R3, RZ, RZ, UR38 ;  /* 0x00000026ff037e24 */ /* 0x001fe4000f8e00ff */
[----:B------:R-:W-:-:S03]  /*19b0*/  IMAD.U32 R0, RZ, RZ, UR39 ;  /* 0x00000027ff007e24 */ /* 0x000fc6000f8e00ff */
[----:B------:R-:W-:Y:S02]  /*19c0*/  LEA R3, R3, UR41, 0x3 ;  /* 0x0000002903037c11 */ /* 0x000fe4000f8e18ff */
[----:B------:R-:W-:-:S04]  /*19d0*/  SHF.L.U32 R0, R0, 0x1f, RZ ;  /* 0x0000001f00007819 */ /* 0x000fc800000006ff */
[----:B------:R0:W1:Y:S01]  /*19e0*/  SYNCS.PHASECHK.TRANS64.TRYWAIT P1, [R3+URZ], R0 ;  /* 0x00000000030075a7 */ /* 0x000062000802017f */
[----:B------:R-:W-:Y:S05]  /*19f0*/  @!P0 BRA `(.L_x_22) ;  /* 0x0000000000048947 */ /* 0x000fea0003800000 */
[----:B------:R-:W-:Y:S01]  /*1a00*/  BPT.TRAP 0x1 ;  /* 0x000000040000795c */ /* 0x000fe20000300000 */
.L_x_22:
[----:B-1----:R-:W-:Y:S05]  /*1a10*/  @P1 BRA `(.L_x_23) ;  /* 0x0000000000081947 */ /* 0x002fea0003800000 */
[----:B------:R-:W1:Y:S02]  /*1a20*/  SYNCS.PHASECHK.TRANS64.TRYWAIT P1, [R3+URZ], R0 ;  /* 0x00000000030075a7 */ /* 0x000e64000802017f */
[----:B-1----:R-:W-:Y:S05]  /*1a30*/  @!P1 BRA `(.L_x_24) ;  /* 0x0000004800209947 */ /* 0x002fea0003800000 */
.L_x_23:
[----:B------:R-:W-:Y:S05]  /*1a40*/  WARPSYNC.ALL ;  /* 0x0000000000007948 */ /* 0x000fea0003800000 */
[----:B------:R-:W-:Y:S01]  /*1a50*/  ULEA UR8, UR38, UR45, 0xa ;  /* 0x0000002d26087291 */ /* 0x000fe2000f8e503f */
[----:B------:R-:W-:Y:S01]  /*1a60*/  WARPGROUP.ARRIVE ;  /* 0x00000000000079c5 */ /* 0x000fe20000000000 */
[----:B------:R-:W-:Y:S01]  /*1a70*/  ULEA UR9, UR38, UR46, 0xa ;  /* 0x0000002e26097291 */ /* 0x000fe2000f8e503f */
[----:B01----:R-:W-:Y:S01]  /*1a80*/  IMAD.U32 R0, RZ, RZ, UR42 ;  /* 0x0000002aff007e24 */ /* 0x003fe2000f8e00ff */
[----:B------:R-:W-:Y:S01]  /*1a90*/  UMOV UR5, 0x40000040 ;  /* 0x4000004000057882 */ /* 0x000fe20000000000 */
[----:B------:R-:W-:-:S02]  /*1aa0*/  UMOV UR7, 0x40000040 ;  /* 0x4000004000077882 */ /* 0x000fc40000000000 */
[----:B------:R-:W-:Y:S01]  /*1ab0*/  UMOV UR4, UR8 ;  /* 0x0000000800047c82 */ /* 0x000fe20008000000 */
[----:B------:R-:W-:Y:S01]  /*1ac0*/  ISETP.GE.AND P1, PT, R0, 0x1, PT ;  /* 0x000000010000780c */ /* 0x000fe20003f26270 */
[----:B------:R-:W-:Y:S02]  /*1ad0*/  UMOV UR6, UR9 ;  /* 0x0000000900067c82 */ /* 0x000fe40008000000 */
[----:B------:R-:W-:Y:S01]  /*1ae0*/  HGMMA.64x64x16.F32 R24, gdesc[UR4], RZ, !UPT, gsb0 ;  /* 0x00e00000041879f0 */ /* 0x000fe2000c0008ff */
[----:B------:R-:W-:Y:S02]  /*1af0*/  UIADD3 UR4, UR8, 0x2, URZ ;  /* 0x0000000208047890 */ /* 0x000fe4000fffe03f */
[----:B------:R-:W-:Y:S01]  /*1b00*/  UIADD3 UR6, UR9, 0x2, URZ ;  /* 0x0000000209067890 */ /* 0x000fe2000fffe03f */
[----:B------:R-:W-:Y:S01]  /*1b10*/  UMOV UR5, 0x40000040 ;  /* 0x4000004000057882 */ /* 0x000fe20000000000 */
[----:B------:R-:W-:Y:S01]  /*1b20*/  UMOV UR7, 0x40000040 ;  /* 0x4000004000077882 */ /* 0x000fe20000000000 */
[----:B------:R-:W-:-:S02]  /*1b30*/  WARPGROUP.DEPBAR.LE gsb0, 0x0 ;  /* 0x00008000000079c5 */ /* 0x000fc40000010000 */
[----:B------:R-:W-:-:S06]  /*1b40*/  WARPGROUP.ARRIVE ;  /* 0x00000000000079c5 */ /* 0x000fcc0000000000 */
[----:B------:R-:W-:Y:S01]  /*1b50*/  HGMMA.64x64x16.F32 R24, gdesc[UR4], R24, gsb0 ;  /* 0x00e00000041879f0 */ /* 0x000fe20008000818 */
[----:B------:R-:W-:Y:S02]  /*1b60*/  UIADD3 UR4, UR8, 0x4, URZ ;  /* 0x0000000408047890 */ /* 0x000fe4000fffe03f */
[----:B------:R-:W-:Y:S01]  /*1b70*/  UIADD3 UR6, UR9, 0x4, URZ ;  /* 0x0000000409067890 */ /* 0x000fe2000fffe03f */
[----:B------:R-:W-:Y:S01]  /*1b80*/  UMOV UR5, 0x40000040 ;  /* 0x4000004000057882 */ /* 0x000fe20000000000 */
[----:B------:R-:W-:Y:S01]  /*1b90*/  UMOV UR7, 0x40000040 ;  /* 0x4000004000077882 */ /* 0x000fe20000000000 */
[----:B------:R-:W-:Y:S02]  /*1ba0*/  WARPGROUP.DEPBAR.LE gsb0, 0x0 ;  /* 0x00008000000079c5 */ /* 0x000fe40000010000 */
        /* <DEDUP_REMOVED lines=36> */
[----:B------:R-:W-:Y:S03]  /*1df0*/  HGMMA.64x64x16.F32 R24, gdesc[UR4], R24, gsb0 ;  /* 0x00e00000041879f0 */ /* 0x000fe60008000818 */
[----:B------:R-:W-:Y:S02]  /*1e00*/  WARPGROUP.DEPBAR.LE gsb0, 0x0 ;  /* 0x00008000000079c5 */ /* 0x000fe40000010000 */
[----:B------:R-:W-:Y:S05]  /*1e10*/  @!P1 BRA `(.L_x_25) ;  /* 0x0000000400849947 */ /* 0x000fea0003800000 */
[----:B------:R-:W-:Y:S01]  /*1e20*/  UIADD3 UR8, UR38, 0x1, URZ ;  /* 0x0000000126087890 */ /* 0x000fe2000fffe03f */
[----:B------:R-:W-:Y:S02]  /*1e30*/  IMAD.U32 R0, RZ, RZ, UR42 ;  /* 0x0000002aff007e24 */ /* 0x000fe4000f8e00ff */
[----:B------:R-:W-:Y:S01]  /*1e40*/  IMAD.U32 R3, RZ, RZ, UR38 ;  /* 0x00000026ff037e24 */ /* 0x000fe2000f8e00ff */
[----:B------:R-:W-:-:S04]  /*1e50*/  UISETP.NE.AND UP0, UPT, UR8, 0x7, UPT ;  /* 0x000000070800788c */ /* 0x000fc8000bf05270 */
[----:B------:R-:W-:Y:S02]  /*1e60*/  USEL UR4, URZ, 0x1, UP0 ;  /* 0x000000013f047887 */ /* 0x000fe40008000000 */
[----:B------:R-:W-:Y:S02]  /*1e70*/  USEL UR8, UR8, URZ, UP0 ;  /* 0x0000003f08087287 */ /* 0x000fe40008000000 */
[----:B------:R-:W-:-:S06]  /*1e80*/  ULOP3.LUT UR4, UR39, UR4, URZ, 0x3c, !UPT ;  /* 0x0000000427047292 */ /* 0x000fcc000f8e3c3f */
[----:B------:R-:W-:-:S07]  /*1e90*/  IMAD.U32 R6, RZ, RZ, UR4 ;  /* 0x00000004ff067e24 */ /* 0x000fce000f8e00ff */
.L_x_32:
[----:B------:R-:W-:Y:S05]  /*1ea0*/  @!P0 BRA `(.L_x_26) ;  /* 0x0000000000048947 */ /* 0x000fea0003800000 */
[----:B------:R-:W-:Y:S01]  /*1eb0*/  BPT.TRAP 0x1 ;  /* 0x000000040000795c */ /* 0x000fe20000300000 */
.L_x_26:
[----:B------:R-:W-:Y:S01]  /*1ec0*/  ULEA UR4, UR8, UR41, 0x3 ;  /* 0x0000002908047291 */ /* 0x000fe2000f8e183f */
[----:B------:R-:W-:-:S08]  /*1ed0*/  SHF.L.U32 R4, R6, 0x1f, RZ ;  /* 0x0000001f06047819 */ /* 0x000fd000000006ff */
[----:B------:R0:W1:Y:S01]  /*1ee0*/  SYNCS.PHASECHK.TRANS64.TRYWAIT P1, [UR4], R4 ;  /* 0x00000004ff0075a7 */ /* 0x0000620008020144 */
[----:B------:R-:W-:Y:S05]  /*1ef0*/  @!P0 BRA `(.L_x_27) ;  /* 0x0000000000048947 */ /* 0x000fea0003800000 */
[----:B------:R-:W-:Y:S01]  /*1f00*/  BPT.TRAP 0x1 ;  /* 0x000000040000795c */ /* 0x000fe20000300000 */
.L_x_27:
[----:B-1----:R-:W-:Y:S05]  /*1f10*/  @P1 BRA `(.L_x_28) ;  /* 0x0000000000081947 */ /* 0x002fea0003800000 */
[----:B------:R-:W1:Y:S02]  /*1f20*/  SYNCS.PHASECHK.TRANS64.TRYWAIT P1, [UR4], R4 ;  /* 0x00000004ff0075a7 */ /* 0x000e640008020144 */
[----:B-1----:R-:W-:Y:S05]  /*1f30*/  @!P1 BRA `(.L_x_29) ;  /* 0x0000004000f49947 */ /* 0x002fea0003800000 */
.L_x_28:
[----:B------:R-:W-:Y:S01]  /*1f40*/  ULEA UR9, UR8, UR45, 0xa ;  /* 0x0000002d08097291 */ /* 0x000fe2000f8e503f */
[----:B------:R-:W-:Y:S01]  /*1f50*/  WARPGROUP.ARRIVE ;  /* 0x00000000000079c5 */ /* 0x000fe20000000000 */
[----:B------:R-:W-:Y:S01]  /*1f60*/  ULEA UR10, UR8, UR46, 0xa ;  /* 0x0000002e080a7291 */ /* 0x000fe2000f8e503f */
[----:B------:R-:W-:Y:S01]  /*1f70*/  UMOV UR5, 0x40000040 ;  /* 0x4000004000057882 */ /* 0x000fe20000000000 */
[----:B------:R-:W-:-:S03]  /*1f80*/  UMOV UR7, 0x40000040 ;  /* 0x4000004000077882 */ /* 0x000fc60000000000 */
[----:B------:R-:W-:Y:S02]  /*1f90*/  UMOV UR4, UR9 ;  /* 0x0000000900047c82 */ /* 0x000fe40008000000 */
[----:B------:R-:W-:Y:S02]  /*1fa0*/  UMOV UR6, UR10 ;  /* 0x0000000a00067c82 */ /* 0x000fe40008000000 */
[----:B------:R-:W-:Y:S01]  /*1fb0*/  HGMMA.64x64x16.F32 R24, gdesc[UR4], R24, gsb0 ;  /* 0x00e00000041879f0 */ /* 0x000fe20008000818 */
        /* <DEDUP_REMOVED lines=51> */
[----:B------:R-:W-:Y:S01]  /*22f0*/  BPT.TRAP 0x1 ;  /* 0x000000040000795c */ /* 0x000fe20000300000 */
.L_x_30:
[----:B------:R-:W-:-:S13]  /*2300*/  ISETP.NE.AND P1, PT, R71, RZ, PT ;  /* 0x000000ff4700720c */ /* 0x000fda0003f25270 */
[----:B01----:R-:W-:-:S05]  /*2310*/  @P1 LEA R4, R3, UR41, 0x3 ;  /* 0x0000002903041c11 */ /* 0x003fca000f8e18ff */
[----:B------:R-:W-:-:S05]  /*2320*/  @P1 VIADD R5, R4, 0x38 ;  /* 0x0000003804051836 */ /* 0x000fca0000000000 */
[----:B------:R-:W-:-:S04]  /*2330*/  @P1 PRMT R5, R56, 0x654, R5 ;  /* 0x0000065438051816 */ /* 0x000fc80000000005 */
[----:B------:R0:W-:Y:S01]  /*2340*/  @P1 SYNCS.ARRIVE.TRANS64.RED.A1T0 RZ, [R5+URZ], RZ ;  /* 0x000000ff05ff19a7 */ /* 0x0001e2000810043f */
[----:B------:R-:W-:-:S13]  /*2350*/  ISETP.GT.U32.AND P1, PT, R23, 0x1, PT ;  /* 0x000000011700780c */ /* 0x000fda0003f24070 */
[----:B0-----:R-:W-:Y:S05]  /*2360*/  @P1 BRA `(.L_x_31) ;  /* 0x0000000000041947 */ /* 0x001fea0003800000 */
[----:B------:R-:W-:Y:S01]  /*2370*/  BPT.TRAP 0x1 ;  /* 0x000000040000795c */ /* 0x000fe20000300000 */
.L_x_31:
[----:B------:R-:W-:Y:S01]  /*2380*/  UIADD3 UR8, UR8, 0x1, URZ ;  /* 0x0000000108087890 */ /* 0x000fe2000fffe03f */
[C---:B------:R-:W-:Y:S01]  /*2390*/  ISETP.GT.AND P2, PT, R0.reuse, 0x1, PT ;  /* 0x000000010000780c */ /* 0x040fe20003f44270 */
[----:B------:R-:W-:Y:S02]  /*23a0*/  VIADD R3, R3, 0x1 ;  /* 0x0000000103037836 */ /* 0x000fe40000000000 */
[----:B------:R-:W-:Y:S01]  /*23b0*/  UISETP.NE.AND UP0, UPT, UR8, 0x7, UPT ;  /* 0x000000070800788c */ /* 0x000fe2000bf05270 */
[----:B------:R-:W-:Y:S02]  /*23c0*/  VIADD R0, R0, 0xffffffff ;  /* 0xffffffff00007836 */ /* 0x000fe40000000000 */
[C---:B------:R-:W-:Y:S01]  /*23d0*/  ISETP.NE.AND P1, PT, R3.reuse, 0x7, PT ;  /* 0x000000070300780c */ /* 0x040fe20003f25270 */
[----:B------:R-:W-:Y:S02]  /*23e0*/  USEL UR4, URZ, 0x1, UP0 ;  /* 0x000000013f047887 */ /* 0x000fe40008000000 */
[----:B------:R-:W-:Y:S01]  /*23f0*/  USEL UR8, UR8, URZ, UP0 ;  /* 0x0000003f08087287 */ /* 0x000fe20008000000 */
[----:B------:R-:W-:-:S03]  /*2400*/  SEL R3, R3, RZ, P1 ;  /* 0x000000ff03037207 */ /* 0x000fc60000800000 */
[----:B------:R-:W-:Y:S01]  /*2410*/  LOP3.LUT R6, R6, UR4, RZ, 0x3c, !PT ;  /* 0x0000000406067c12 */ /* 0x000fe2000f8e3cff */
[----:B------:R-:W-:Y:S07]  /*2420*/  @P2 BRA `(.L_x_32) ;  /* 0xfffffff8009c2947 */ /* 0x000fee000383ffff */
.L_x_25:
[----:B------:R-:W0:Y:S01]  /*2430*/  LDC R0, c[0x0][0x28c] ;  /* 0x0000a300ff007b82 */ /* 0x000e220000000800 */
[----:B------:R-:W-:-:S04]  /*2440*/  IMAD.U32 R3, RZ, RZ, UR49 ;  /* 0x00000031ff037e24 */ /* 0x000fc8000f8e00ff */
[----:B------:R1:W-:Y:S01]  /*2450*/  SYNCS.ARRIVE.TRANS64.A1T0 RZ, [R3+UR48], RZ ;  /* 0x000000ff03ff79a7 */ /* 0x0003e20008100030 */
[----:B0-----:R-:W-:-:S13]  /*2460*/  ISETP.GE.AND P1, PT, R0, 0x1, PT ;  /* 0x000000010000780c */ /* 0x001fda0003f26270 */
[----:B-1----:R-:W-:Y:S05]  /*2470*/  @!P1 BRA `(.L_x_33) ;  /* 0x0000000000509947 */ /* 0x002fea0003800000 */
[----:B------:R-:W-:Y:S05]  /*2480*/  @!P0 BRA `(.L_x_34) ;  /* 0x0000000000048947 */ /* 0x000fea0003800000 */
[----:B------:R-:W-:Y:S01]  /*2490*/  BPT.TRAP 0x1 ;  /* 0x000000040000795c */ /* 0x000fe20000300000 */
.L_x_34:
[----:B------:R-:W-:Y:S01]  /*24a0*/  ISETP.NE.AND P1, PT, R71, RZ, PT ;  /* 0x000000ff4700720c */ /* 0x000fe20003f25270 */
[----:B------:R-:W-:Y:S01]  /*24b0*/  BSSY B0, `(.L_x_35) ;  /* 0x000000e000007945 */ /* 0x000fe20003800000 */
[----:B------:R-:W-:-:S11]  /*24c0*/  ISETP.GT.U32.AND P0, PT, R23, 0x1, PT ;  /* 0x000000011700780c */ /* 0x000fd60003f04070 */
[----:B------:R-:W-:Y:S05]  /*24d0*/  @!P1 BRA `(.L_x_36) ;  /* 0x00000000002c9947 */ /* 0x000fea0003800000 */
[----:B------:R-:W-:-:S04]  /*24e0*/  UIADD3 UR6, UR38, UR42, URZ ;  /* 0x0000002a26067290 */ /* 0x000fc8000fffe03f */
[----:B------:R-:W-:-:S04]  /*24f0*/  UIMAD.WIDE.U32 UR4, UR6, 0x24924925, URZ ;  /* 0x24924925060478a5 */ /* 0x000fc8000f8e003f */
[----:B------:R-:W-:-:S04]  /*2500*/  UIADD3 UR4, UR6, -UR5, URZ ;  /* 0x8000000506047290 */ /* 0x000fc8000fffe03f */
[----:B------:R-:W-:-:S04]  /*2510*/  ULEA.HI UR4, UR4, UR5, URZ, 0x1f ;  /* 0x0000000504047291 */ /* 0x000fc8000f8ff83f */
[----:B------:R-:W-:-:S04]  /*2520*/  USHF.R.U32.HI UR4, URZ, 0x2, UR4 ;  /* 0x000000023f047899 */ /* 0x000fc80008011604 */
[----:B------:R-:W-:-:S04]  /*2530*/  UIMAD UR4, UR4, -0x7, UR6 ;  /* 0xfffffff9040478a4 */ /* 0x000fc8000f8e0206 */
[----:B------:R-:W-:-:S04]  /*2540*/  ULEA UR4, UR4, UR41, 0x3 ;  /* 0x0000002904047291 */ /* 0x000fc8000f8e183f */
[----:B------:R-:W-:-:S06]  /*2550*/  UIADD3 UR4, UR4, 0x38, URZ ;  /* 0x0000003804047890 */ /* 0x000fcc000fffe03f */
[----:B------:R-:W-:-:S05]  /*2560*/  IMAD.U32 R3, RZ, RZ, UR4 ;  /* 0x00000004ff037e24 */ /* 0x000fca000f8e00ff */
[----:B------:R-:W-:-:S04]  /*2570*/  PRMT R0, R56, 0x654, R3 ;  /* 0x0000065438007816 */ /* 0x000fc80000000003 */
[----:B------:R0:W-:Y:S03]  /*2580*/  SYNCS.ARRIVE.TRANS64.RED.A1T0 RZ, [R0+URZ], RZ ;  /* 0x000000ff00ff79a7 */ /* 0x0001e6000810043f */
.L_x_36:
[----:B------:R-:W-:Y:S05]  /*2590*/  BSYNC B0 ;  /* 0x0000000000007941 */ /* 0x000fea0003800000 */
.L_x_35:
[----:B------:R-:W-:Y:S05]  /*25a0*/  @P0 BRA `(.L_x_33) ;  /* 0x0000000000040947 */ /* 0x000fea0003800000 */
[----:B------:R-:W-:Y:S01]  /*25b0*/  BPT.TRAP 0x1 ;  /* 0x000000040000795c */ /* 0x000fe20000300000 */
.L_x_33:
[----:B0-----:R-:W-:Y:S01]  /*25c0*/  SHF.L.U32 R0, R75, 0x1f, RZ ;  /* 0x0000001f4b007819 */ /* 0x001fe200000006ff */
[----:B------:R-:W-:Y:S01]  /*25d0*/  UISETP.GE.U32.AND UP1, UPT, UR47, 0x7, UPT ;  /* 0x000000072f00788c */ /* 0x000fe2000bf26070 */
[----:B------:R-:W-:Y:S01]  /*25e0*/  SHF.R.S32.HI R11, RZ, 0x1f, R19 ;  /* 0x0000001fff0b7819 */ /* 0x000fe20000011413 */
[----:B------:R-:W-:Y:S01]  /*25f0*/  UIADD3 UR38, UR38, UR47, URZ ;  /* 0x0000002f26267290 */ /* 0x000fe2000fffe03f */
[----:B------:R-:W0:Y:S03]  /*2600*/  SYNCS.PHASECHK.TRANS64.TRYWAIT P0, [UR43+0x8], R0 ;  /* 0x00000800ff0075a7 */ /* 0x000e26000800016b */
[----:B------:R-:W-:-:S04]  /*2610*/  UISETP.GT.U32.AND UP0, UPT, UR38, 0x6, UPT ;  /* 0x000000062600788c */ /* 0x000fc8000bf04070 */
[----:B------:R-:W-:Y:S02]  /*2620*/  UISETP.LT.U32.AND UP0, UPT, UR47, 0x7, UP0 ;  /* 0x000000072f00788c */ /* 0x000fe40008701070 */
[----:B------:R-:W-:Y:S02]  /*2630*/  @UP1 UIMAD.WIDE.U32 UR4, UR38, 0x24924925, URZ ;  /* 0x24924925260418a5 */ /* 0x000fe4000f8e003f */
[----:B------:R-:W-:Y:S02]  /*2640*/  USEL UR6, URZ, 0x1, !UP0 ;  /* 0x000000013f067887 */ /* 0x000fe4000c000000 */
[----:B------:R-:W-:Y:S02]  /*2650*/  @UP1 UIADD3 UR4, UR38, -UR5, URZ ;  /* 0x8000000526041290 */ /* 0x000fe4000fffe03f */
[----:B------:R-:W-:Y:S02]  /*2660*/  ULOP3.LUT UR39, UR39, UR6, URZ, 0x3c, !UPT ;  /* 0x0000000627277292 */ /* 0x000fe4000f8e3c3f */
[----:B------:R-:W-:-:S04]  /*2670*/  @UP1 ULEA.HI UR4, UR4, UR5, URZ, 0x1f ;  /* 0x0000000504041291 */ /* 0x000fc8000f8ff83f */
[----:B------:R-:W-:-:S04]  /*2680*/  @UP1 USHF.R.U32.HI UR4, URZ, 0x2, UR4 ;  /* 0x000000023f041899 */ /* 0x000fc80008011604 */
[----:B------:R-:W-:Y:S01]  /*2690*/  @UP1 ULOP3.LUT UR39, UR39, 0x1, UR4, 0x78, !UPT ;  /* 0x0000000127271892 */ /* 0x000fe2000f8e7804 */
[----:B0-----:R-:W-:Y:S11]  /*26a0*/  @!P0 BRA `(.L_x_37) ;  /* 0x0000003c00308947 */ /* 0x001ff60003800000 */
.L_x_130:
[----:B0-----:R-:W-:Y:S01]  /*26b0*/  IMAD.SHL.U32 R3, R22, 0x40, RZ ;  /* 0x0000004016037824 */ /* 0x001fe200078e00ff */
[----:B------:R-:W-:Y:S01]  /*26c0*/  ULDC UR6, c[0x0][0x284] ;  /* 0x0000a10000067ab9 */ /* 0x000fe20000000800 */
[----:B------:R-:W-:Y:S01]  /*26d0*/  IMAD.SHL.U32 R12, R18, 0x40, RZ ;  /* 0x00000040120c7824 */ /* 0x000fe200078e00ff */
[----:B------:R-:W-:Y:S01]  /*26e0*/  ULDC.64 UR4, c[0x0][0x5d0] ;  /* 0x0001740000047ab9 */ /* 0x000fe20000000a00 */
[----:B------:R-:W-:Y:S01]  /*26f0*/  IMAD.WIDE R20, R22, 0x40, R60 ;  /* 0x0000004016147825 */ /* 0x000fe200078e023c */
[----:B------:R-:W-:Y:S01]  /*2700*/  ISETP.GE.AND P0, PT, R3, UR6, PT ;  /* 0x0000000603007c0c */ /* 0x000fe2000bf06270 */
[----:B------:R-:W-:Y:S01]  /*2710*/  ULDC UR6, c[0x0][0x288] ;  /* 0x0000a20000067ab9 */ /* 0x000fe20000000800 */
[----:B------:R-:W-:Y:S01]  /*2720*/  SHF.R.S32.HI R13, RZ, 0x1f, R12 ;  /* 0x0000001fff0d7819 */ /* 0x000fe2000001140c */
[----:B------:R-:W-:Y:S01]  /*2730*/  IMAD R0, R11, UR4, RZ ;  /* 0x000000040b007c24 */ /* 0x000fe2000f8e02ff */
[----:B------:R-:W-:Y:S01]  /*2740*/  ISETP.GE.OR P0, PT, R12, UR6, P0 ;  /* 0x000000060c007c0c */ /* 0x000fe20008706670 */
[----:B------:R-:W-:-:S04]  /*2750*/  IMAD.WIDE.U32 R4, R19, UR4, R62 ;  /* 0x0000000413047c25 */ /* 0x000fc8000f8e003e */
[----:B------:R-:W-:Y:S01]  /*2760*/  IMAD R7, R19, UR5, R0 ;  /* 0x0000000513077c24 */ /* 0x000fe2000f8e0200 */
[----:B------:R-:W-:Y:S01]  /*2770*/  IADD3 R4, P1, R12, R4, RZ ;  /* 0x000000040c047210 */ /* 0x000fe20007f3e0ff */
[----:B------:R-:W-:Y:S02]  /*2780*/  ULDC.64 UR4, c[0x0][0x5c8] ;  /* 0x0001720000047ab9 */ /* 0x000fe40000000a00 */
[----:B------:R-:W-:Y:S01]  /*2790*/  IMAD R9, R21, UR4, RZ ;  /* 0x0000000415097c24 */ /* 0x000fe2000f8e02ff */
[----:B------:R-:W-:-:S03]  /*27a0*/  IADD3.X R5, R13, R5, R7, P1, !PT ;  /* 0x000000050d057210 */ /* 0x000fc60000ffe407 */
[C---:B------:R-:W-:Y:S02]  /*27b0*/  IMAD R9, R20.reuse, UR5, R9 ;  /* 0x0000000514097c24 */ /* 0x040fe4000f8e0209 */
[----:B------:R-:W-:Y:S01]  /*27c0*/  IMAD.WIDE.U32 R72, R20, UR4, R4 ;  /* 0x0000000414487c25 */ /* 0x000fe2000f8e0004 */
[----:B------:R-:W-:Y:S06]  /*27d0*/  @P0 BRA `(.L_x_38) ;  /* 0x0000002000540947 */ /* 0x000fec0003800000 */
[----:B-----5:R-:W-:Y:S01]  /*27e0*/  FSETP.NEU.AND P1, PT, R58, RZ, PT ;  /* 0x000000ff3a00720b */ /* 0x020fe20003f2d000 */
[----:B------:R-:W-:Y:S01]  /*27f0*/  IMAD.IADD R18, R67, 0x1, -R12 ;  /* 0x0000000143127824 */ /* 0x000fe200078e0a0c */
[----:B------:R-:W-:Y:S01]  /*2800*/  BSSY B0, `(.L_x_38) ;  /* 0x0000212000007945 */ /* 0x000fe20003800000 */
[----:B------:R-:W-:Y:S02]  /*2810*/  IMAD.IADD R0, R70, 0x1, -R3 ;  /* 0x0000000146007824 */ /* 0x000fe400078e0a03 */
[----:B------:R-:W-:Y:S01]  /*2820*/  IMAD.IADD R83, R73, 0x1, R9 ;  /* 0x0000000149537824 */ /* 0x000fe200078e0209 */
[----:B------:R-:W-:-:S04]  /*2830*/  ISETP.GT.AND P0, PT, R18, RZ, PT ;  /* 0x000000ff1200720c */ /* 0x000fc80003f04270 */
[----:B------:R-:W-:-:S03]  /*2840*/  ISETP.GT.AND P3, PT, R0, RZ, P0 ;  /* 0x000000ff0000720c */ /* 0x000fc60000764270 */
[----:B------:R-:W-:Y:S10]  /*2850*/  @!P1 BRA `(.L_x_39) ;  /* 0x0000001400d89947 */ /* 0x000ff40003800000 */
[----:B------:R-:W0:Y:S01]  /*2860*/  LDC.64 R76, c[0x0][0x5b8] ;  /* 0x00016e00ff4c7b82 */ /* 0x000e220000000a00 */
[----:B------:R-:W-:-:S07]  /*2870*/  ULDC.64 UR4, c[0x0][0x5c0] ;  /* 0x0001700000047ab9 */ /* 0x000fce0000000a00 */
[----:B------:R-:W1:Y:S08]  /*2880*/  LDC.64 R78, c[0x0][0x5b0] ;  /* 0x00016c00ff4e7b82 */ /* 0x000e700000000a00 */
[----:B------:R-:W2:Y:S01]  /*2890*/  LDC.64 R80, c[0x0][0x5a8] ;  /* 0x00016a00ff507b82 */ /* 0x000ea20000000a00 */
[-C--:B0-----:R-:W-:Y:S02]  /*28a0*/  IMAD R6, R11, R76.reuse, RZ ;  /* 0x0000004c0b067224 */ /* 0x081fe400078e02ff */
[----:B------:R-:W-:-:S04]  /*28b0*/  IMAD.WIDE.U32 R4, R19, R76, R62 ;  /* 0x0000004c13047225 */ /* 0x000fc800078e003e */
[----:B------:R-:W-:Y:S01]  /*28c0*/  IMAD R73, R19, R77, R6 ;  /* 0x0000004d13497224 */ /* 0x000fe200078e0206 */
[----:B------:R-:W-:Y:S01]  /*28d0*/  IADD3 R8, P1, R12, R4, RZ ;  /* 0x000000040c087210 */ /* 0x000fe20007f3e0ff */
[----:B-1----:R-:W-:-:S03]  /*28e0*/  IMAD R3, R21, R78, RZ ;  /* 0x0000004e15037224 */ /* 0x002fc600078e02ff */
[----:B------:R-:W-:Y:S01]  /*28f0*/  IADD3.X R9, R13, R5, R73, P1, !PT ;  /* 0x000000050d097210 */ /* 0x000fe20000ffe449 */
[C---:B------:R-:W-:Y:S02]  /*2900*/  IMAD R77, R20.reuse, R79, R3 ;  /* 0x0000004f144d7224 */ /* 0x040fe400078e0203 */
[----:B------:R-:W-:-:S04]  /*2910*/  IMAD.WIDE.U32 R4, R20, R78, R8 ;  /* 0x0000004e14047225 */ /* 0x000fc800078e0008 */
[----:B------:R-:W-:Y:S01]  /*2920*/  IMAD.IADD R3, R5, 0x1, R77 ;  /* 0x0000000105037824 */ /* 0x000fe200078e024d */
[----:B--2---:R-:W-:-:S04]  /*2930*/  LEA R10, P1, R4, R80, 0x1 ;  /* 0x00000050040a7211 */ /* 0x004fc800078208ff */
[----:B------:R-:W-:-:S05]  /*2940*/  LEA.HI.X R11, R4, R81, R3, 0x1, P1 ;  /* 0x00000051040b7211 */ /* 0x000fca00008f0c03 */
[----:B------:R0:W2:Y:S01]  /*2950*/  @P3 LDG.E.LTC128B.U16 R3, desc[UR36][R10.64] ;  /* 0x000000240a033981 */ /* 0x0000a2000c1e1520 */
[----:B------:R-:W-:Y:S01]  /*2960*/  IMAD.WIDE.U32 R4, R20, R78, R12 ;  /* 0x0000004e14047225 */ /* 0x000fe200078e000c */
[----:B------:R-:W-:Y:S02]  /*2970*/  BSSY B1, `(.L_x_40) ;  /* 0x0000014000017945 */ /* 0x000fe40003800000 */
[----:B------:R-:W-:-:S04]  /*2980*/  IADD3 R14, P1, R62, R4, RZ ;  /* 0x000000043e0e7210 */ /* 0x000fc80007f3e0ff */
[----:B------:R-:W-:Y:S01]  /*2990*/  IADD3.X R15, R63, R77, R5, P1, !PT ;  /* 0x0000004d3f0f7210 */ /* 0x000fe20000ffe405 */
[----:B0-----:R-:W-:Y:S01]  /*29a0*/  IMAD.SHL.U32 R10, R78, 0x8, RZ ;  /* 0x000000084e0a7824 */ /* 0x001fe200078e00ff */
[----:B------:R-:W-:Y:S02]  /*29b0*/  LEA R6, P1, R72, UR4, 0x1 ;  /* 0x0000000448067c11 */ /* 0x000fe4000f8208ff */
[----:B------:R-:W-:Y:S01]  /*29c0*/  SHF.L.U64.HI R11, R78, 0x3, R79 ;  /* 0x000000034e0b7819 */ /* 0x000fe2000001024f */
[----:B------:R-:W-:-:S04]  /*29d0*/  IMAD.WIDE.U32 R14, R19, R76, R14 ;  /* 0x0000004c130e7225 */ /* 0x000fc800078e000e */
[----:B------:R-:W-:Y:S01]  /*29e0*/  IMAD.IADD R5, R73, 0x1, R15 ;  /* 0x0000000149057824 */ /* 0x000fe200078e020f */
[----:B------:R-:W-:-:S04]  /*29f0*/  LEA R4, P4, R14, R80, 0x1 ;  /* 0x000000500e047211 */ /* 0x000fc800078808ff */
[----:B------:R-:W-:Y:S01]  /*2a00*/  LEA.HI.X R5, R14, R81, R5, 0x1, P4 ;  /* 0x000000510e057211 */ /* 0x000fe200020f0c05 */
[----:B--2---:R-:W-:-:S05]  /*2a10*/  HADD2.F32 R7, -RZ, R3.H0_H0 ;  /* 0x20000003ff077230 */ /* 0x004fca0000004100 */
[----:B------:R-:W-:-:S04]  /*2a20*/  FMUL R7, R7, R58 ;  /* 0x0000003a07077220 */ /* 0x000fc80000400000 */
[----:B------:R-:W-:Y:S01]  /*2a30*/  FFMA R24, R24, R57, R7 ;  /* 0x0000003918187223 */ /* 0x000fe20000000007 */
[----:B------:R-:W-:Y:S02]  /*2a40*/  LEA.HI.X R7, R72, UR5, R83, 0x1, P1 ;  /* 0x0000000548077c11 */ /* 0x000fe400088f0c53 */
[----:B------:R-:W-:Y:S02]  /*2a50*/  ISETP.GT.AND P1, PT, R18, 0x1, PT ;  /* 0x000000011200780c */ /* 0x000fe40003f24270 */
[----:B------:R-:W-:Y:S02]  /*2a60*/  F2FP.F16.F32.PACK_AB R24, RZ, R24 ;  /* 0x00000018ff18723e */ /* 0x000fe400000000ff */
[----:B------:R-:W-:-:S03]  /*2a70*/  ISETP.GT.AND P2, PT, R0, RZ, P1 ;  /* 0x000000ff0000720c */ /* 0x000fc60000f44270 */
[----:B------:R0:W-:Y:S10]  /*2a80*/  @P3 STG.E.U16 desc[UR36][R6.64], R24 ;  /* 0x0000001806003986 */ /* 0x0001f4000c101524 */
[----:B------:R-:W-:Y:S05]  /*2a90*/  @!P2 BRA `(.L_x_41) ;  /* 0x000000000004a947 */ /* 0x000fea0003800000 */
[----:B------:R1:W5:Y:S02]  /*2aa0*/  LDG.E.LTC128B.U16 R3, desc[UR36][R4.64+0x2] ;  /* 0x0000022404037981 */ /* 0x000364000c1e1520 */
.L_x_41:
[----:B------:R-:W-:Y:S05]  /*2ab0*/  BSYNC B1 ;  /* 0x0000000000017941 */ /* 0x000fea0003800000 */
.L_x_40:
[----:B-----5:R-:W-:Y:S01]  /*2ac0*/  HADD2.F32 R15, -RZ, R3.H0_H0 ;  /* 0x20000003ff0f7230 */ /* 0x020fe20000004100 */
[----:B------:R-:W-:Y:S01]  /*2ad0*/  ISETP.GT.AND P0, PT, R0, 0x8, P0 ;  /* 0x000000080000780c */ /* 0x000fe20000704270 */
[----:B------:R-:W-:Y:S01]  /*2ae0*/  IMAD.WIDE.U32 R10, R20, R78, R10 ;  /* 0x0000004e140a7225 */ /* 0x000fe200078e000a */
[----:B------:R-:W-:-:S03]  /*2af0*/  PRMT R20, R3, 0x7610, R20 ;  /* 0x0000761003147816 */ /* 0x000fc60000000014 */
[----:B------:R-:W-:Y:S01]  /*2b00*/  FMUL R14, R15, R58 ;  /* 0x0000003a0f0e7220 */ /* 0x000fe20000400000 */
[----:B------:R-:W-:Y:S01]  /*2b10*/  IMAD.IADD R77, R77, 0x1, R11 ;  /* 0x000000014d4d7824 */ /* 0x000fe200078e020b */
[----:B------:R-:W-:Y:S02]  /*2b20*/  IADD3 R8, P3, R8, R10, RZ ;  /* 0x0000000a08087210 */ /* 0x000fe40007f7e0ff */
[----:B------:R-:W-:-:S03]  /*2b30*/  FFMA R25, R25, R57, R14 ;  /* 0x0000003919197223 */ /* 0x000fc6000000000e */
[----:B------:R-:W-:Y:S01]  /*2b40*/  IMAD.X R9, R77, 0x1, R9, P3 ;  /* 0x000000014d097824 */ /* 0x000fe200018e0609 */
[C---:B------:R-:W-:Y:S02]  /*2b50*/  LEA R14, P3, R8.reuse, R80, 0x1 ;  /* 0x00000050080e7211 */ /* 0x040fe400078608ff */
[----:B------:R-:W-:Y:S02]  /*2b60*/  F2FP.F16.F32.PACK_AB R25, RZ, R25 ;  /* 0x00000019ff19723e */ /* 0x000fe400000000ff */
[----:B------:R-:W-:-:S03]  /*2b70*/  LEA.HI.X R15, R8, R81, R9, 0x1, P3 ;  /* 0x00000051080f7211 */ /* 0x000fc600018f0c09 */
[----:B------:R2:W-:Y:S04]  /*2b80*/  @P2 STG.E.U16 desc[UR36][R6.64+0x2], R25 ;  /* 0x0000021906002986 */ /* 0x0005e8000c101524 */
[----:B------:R-:W3:Y:S01]  /*2b90*/  @P0 LDG.E.LTC128B.U16 R20, desc[UR36][R14.64] ;  /* 0x000000240e140981 */ /* 0x000ee2000c1e1520 */
[----:B------:R-:W-:Y:S01]  /*2ba0*/  IADD3 R12, P2, P3, R62, R10, R12 ;  /* 0x0000000a3e0c7210 */ /* 0x000fe20007b5e00c */
[----:B------:R-:W-:Y:S01]  /*2bb0*/  BSSY B1, `(.L_x_42) ;  /* 0x0000011000017945 */ /* 0x000fe20003800000 */
[----:B------:R-:W-:Y:S02]  /*2bc0*/  SHF.L.U64.HI R11, R59, 0x1, R64 ;  /* 0x000000013b0b7819 */ /* 0x000fe40000010240 */
[----:B------:R-:W-:Y:S02]  /*2bd0*/  IADD3.X R13, R63, R77, R13, P2, P3 ;  /* 0x0000004d3f0d7210 */ /* 0x000fe400017e640d */
[----:B------:R-:W-:-:S02]  /*2be0*/  LEA R10, P2, R59, R6, 0x1 ;  /* 0x000000063b0a7211 */ /* 0x000fc400078408ff */
[----:B------:R-:W-:Y:S01]  /*2bf0*/  ISETP.GT.AND P1, PT, R0, 0x8, P1 ;  /* 0x000000080000780c */ /* 0x000fe20000f24270 */
[----:B------:R-:W-:-:S04]  /*2c00*/  IMAD.WIDE.U32 R12, R19, R76, R12 ;  /* 0x0000004c130c7225 */ /* 0x000fc800078e000c */
[----:B------:R-:W-:Y:S01]  /*2c10*/  IMAD.X R11, R11, 0x1, R7, P2 ;  /* 0x000000010b0b7824 */ /* 0x000fe200010e0607 */
[----:B------:R-:W-:Y:S01]  /*2c20*/  LEA R8, P3, R12, R80, 0x1 ;  /* 0x000000500c087211 */ /* 0x000fe200078608ff */
[----:B------:R-:W-:-:S05]  /*2c30*/  IMAD.IADD R9, R73, 0x1, R13 ;  /* 0x0000000149097824 */ /* 0x000fca00078e020d */
[----:B------:R-:W-:Y:S01]  /*2c40*/  LEA.HI.X R9, R12, R81, R9, 0x1, P3 ;  /* 0x000000510c097211 */ /* 0x000fe200018f0c09 */
[----:B---3--:R-:W-:-:S05]  /*2c50*/  HADD2.F32 R3, -RZ, R20.H0_H0 ;  /* 0x20000014ff037230 */ /* 0x008fca0000004100 */
[----:B------:R-:W-:-:S04]  /*2c60*/  FMUL R3, R3, R58 ;  /* 0x0000003a03037220 */ /* 0x000fc80000400000 */
[----:B------:R-:W-:-:S05]  /*2c70*/  FFMA R3, R26, R57, R3 ;  /* 0x000000391a037223 */ /* 0x000fca0000000003 */
[----:B------:R-:W-:-:S05]  /*2c80*/  F2FP.F16.F32.PACK_AB R3, RZ, R3 ;  /* 0x00000003ff03723e */ /* 0x000fca00000000ff */
[----:B------:R2:W-:Y:S01]  /*2c90*/  @P0 STG.E.U16 desc[UR36][R10.64], R3 ;  /* 0x000000030a000986 */ /* 0x0005e2000c101524 */
[----:B------:R-:W-:Y:S05]  /*2ca0*/  @!P1 BRA `(.L_x_43) ;  /* 0x0000000000049947 */ /* 0x000fea0003800000 */
[----:B------:R3:W5:Y:S02]  /*2cb0*/  LDG.E.LTC128B.U16 R20, desc[UR36][R8.64+0x2] ;  /* 0x0000022408147981 */ /* 0x000764000c1e1520 */
.L_x_43:
[----:B------:R-:W-:Y:S05]  /*2cc0*/  BSYNC B1 ;  /* 0x0000000000017941 */ /* 0x000fea0003800000 */
.L_x_42:
[----:B--2--5:R-:W-:Y:S01]  /*2cd0*/  HADD2.F32 R3, -RZ, R20.H0_H0 ;  /* 0x20000014ff037230 */ /* 0x024fe20000004100 */
[----:B------:R-:W-:Y:S01]  /*2ce0*/  ISETP.GT.AND P0, PT, R18, 0x8, PT ;  /* 0x000000081200780c */ /* 0x000fe20003f04270 */
[----:B------:R-:W-:Y:S03]  /*2cf0*/  BSSY B1, `(.L_x_44) ;  /* 0x0000008000017945 */ /* 0x000fe60003800000 */
[----:B------:R-:W-:Y:S01]  /*2d00*/  FMUL R12, R3, R58 ;  /* 0x0000003a030c7220 */ /* 0x000fe20000400000 */
[----:B------:R-:W-:-:S03]  /*2d10*/  ISETP.GT.AND P2, PT, R0, RZ, P0 ;  /* 0x000000ff0000720c */ /* 0x000fc60000744270 */
[----:B------:R-:W-:-:S05]  /*2d20*/  FFMA R12, R27, R57, R12 ;  /* 0x000000391b0c7223 */ /* 0x000fca000000000c */
[----:B------:R-:W-:-:S05]  /*2d30*/  F2FP.F16.F32.PACK_AB R12, RZ, R12 ;  /* 0x0000000cff0c723e */ /* 0x000fca00000000ff */
[----:B------:R2:W-:Y:S01]  /*2d40*/  @P1 STG.E.U16 desc[UR36][R10.64+0x2], R12 ;  /* 0x0000020c0a001986 */ /* 0x0005e2000c101524 */
[----:B------:R-:W-:Y:S05]  /*2d50*/  @!P2 BRA `(.L_x_45) ;  /* 0x000000000004a947 */ /* 0x000fea0003800000 */
[----:B------:R4:W5:Y:S02]  /*2d60*/  LDG.E.LTC128B.U16 R20, desc[UR36][R4.64+0x10] ;  /* 0x0000102404147981 */ /* 0x000964000c1e1520 */
.L_x_45:
[----:B------:R-:W-:Y:S05]  /*2d70*/  BSYNC B1 ;  /* 0x0000000000017941 */ /* 0x000fea0003800000 */
.L_x_44:
[----:B-----5:R-:W-:Y:S01]  /*2d80*/  HADD2.F32 R3, -RZ, R20.H0_H0 ;  /* 0x20000014ff037230 */ /* 0x020fe20000004100 */
        /* <DEDUP_REMOVED lines=9> */
.L_x_47:
[----:B------:R-:W-:Y:S05]  /*2e20*/  BSYNC B1 ;  /* 0x0000000000017941 */ /* 0x000fea0003800000 */
.L_x_46:
[----:B0----5:R-:W-:Y:S01]  /*2e30*/  HADD2.F32 R3, -RZ, R20.H0_H0 ;  /* 0x20000014ff037230 */ /* 0x021fe20000004100 */
[----:B------:R-:W-:Y:S01]  /*2e40*/  ISETP.GT.AND P0, PT, R0, 0x8, P0 ;  /* 0x000000080000780c */ /* 0x000fe20000704270 */
[----:B------:R-:W-:Y:S03]  /*2e50*/  BSSY B1, `(.L_x_48) ;  /* 0x0000007000017945 */ /* 0x000fe60003800000 */
[----:B--2---:R-:W-:-:S04]  /*2e60*/  FMUL R12, R3, R58 ;  /* 0x0000003a030c7220 */ /* 0x004fc80000400000 */
[----:B------:R-:W-:-:S05]  /*2e70*/  FFMA R12, R29, R57, R12 ;  /* 0x000000391d0c7223 */ /* 0x000fca000000000c */
[----:B------:R-:W-:-:S05]  /*2e80*/  F2FP.F16.F32.PACK_AB R12, RZ, R12 ;  /* 0x0000000cff0c723e */ /* 0x000fca00000000ff */
[----:B------:R0:W-:Y:S01]  /*2e90*/  @P3 STG.E.U16 desc[UR36][R6.64+0x12], R12 ;  /* 0x0000120c06003986 */ /* 0x0001e2000c101524 */
[----:B------:R-:W-:Y:S05]  /*2ea0*/  @!P0 BRA `(.L_x_49) ;  /* 0x0000000000048947 */ /* 0x000fea0003800000 */
[----:B------:R2:W5:Y:S02]  /*2eb0*/  LDG.E.LTC128B.U16 R20, desc[UR36][R8.64+0x10] ;  /* 0x0000102408147981 */ /* 0x000564000c1e1520 */
.L_x_49:
[----:B------:R-:W-:Y:S05]  /*2ec0*/  BSYNC B1 ;  /* 0x0000000000017941 */ /* 0x000fea0003800000 */
.L_x_48:
[----:B-----5:R-:W-:Y:S01]  /*2ed0*/  HADD2.F32 R3, -RZ, R20.H0_H0 ;  /* 0x20000014ff037230 */ /* 0x020fe20000004100 */
[----:B------:R-:W-:Y:S01]  /*2ee0*/  ISETP.GT.AND P1, PT, R0, 0x8, P1 ;  /* 0x000000080000780c */ /* 0x000fe20000f24270 */
[----:B------:R-:W-:Y:S03]  /*2ef0*/  BSSY B1, `(.L_x_50) ;  /* 0x0000007000017945 */ /* 0x000fe60003800000 */
[----:B------:R-:W-:-:S04]  /*2f00*/  FMUL R3, R3, R58 ;  /* 0x0000003a03037220 */ /* 0x000fc80000400000 */
[----:B------:R-:W-:-:S05]  /*2f10*/  FFMA R3, R30, R57, R3 ;  /* 0x000000391e037223 */ /* 0x000fca0000000003 */
[----:B------:R-:W-:-:S05]  /*2f20*/  F2FP.F16.F32.PACK_AB R3, RZ, R3 ;  /* 0x00000003ff03723e */ /* 0x000fca00000000ff */
[----:B------:R0:W-:Y:S01]  /*2f30*/  @P0 STG.E.U16 desc[UR36][R10.64+0x10], R3 ;  /* 0x000010030a000986 */ /* 0x0001e2000c101524 */
[----:B------:R-:W-:Y:S05]  /*2f40*/  @!P1 BRA `(.L_x_51) ;  /* 0x0000000000049947 */ /* 0x000fea0003800000 */
[----:B------:R0:W5:Y:S02]  /*2f50*/  LDG.E.LTC128B.U16 R20, desc[UR36][R8.64+0x12] ;  /* 0x0000122408147981 */ /* 0x000164000c1e1520 */
.L_x_51:
[----:B------:R-:W-:Y:S05]  /*2f60*/  BSYNC B1 ;  /* 0x0000000000017941 */ /* 0x000fea0003800000 */
.L_x_50:
[----:B0----5:R-:W-:Y:S01]  /*2f70*/  HADD2.F32 R3, -RZ, R20.H0_H0 ;  /* 0x20000014ff037230 */ /* 0x021fe20000004100 */
        /* <DEDUP_REMOVED lines=9> */
.L_x_53:
[----:B------:R-:W-:Y:S05]  /*3010*/  BSYNC B1 ;  /* 0x0000000000017941 */ /* 0x000fea0003800000 */
.L_x_52:
        /* <DEDUP_REMOVED lines=10> */
.L_x_55:
[----:B------:R-:W-:Y:S05]  /*30c0*/  BSYNC B1 ;  /* 0x0000000000017941 */ /* 0x000fea0003800000 */
.L_x_54:
[----:B0----5:R-:W-:Y:S01]  /*30d0*/  HADD2.F32 R3, -RZ, R20.H0_H0 ;  /* 0x20000014ff037230 */ /* 0x021fe20000004100 */
        /* <DEDUP_REMOVED lines=8> */
.L_x_57:
[----:B------:R-:W-:Y:S05]  /*3160*/  BSYNC B1 ;  /* 0x0000000000017941 */ /* 0x000fea0003800000 */
.L_x_56:
        /* <DEDUP_REMOVED lines=9> */
.L_x_59:
[----:B------:R-:W-:Y:S05]  /*3200*/  BSYNC B1 ;  /* 0x0000000000017941 */ /* 0x000fea0003800000 */
.L_x_58:
        /* <DEDUP_REMOVED lines=10> */
.L_x_61:
[----:B------:R-:W-:Y:S05]  /*32b0*/  BSYNC B1 ;  /* 0x0000000000017941 */ /* 0x000fea0003800000 */
.L_x_60:
        /* <DEDUP_REMOVED lines=10> */
.L_x_63:
[----:B------:R-:W-:Y:S05]  /*3360*/  BSYNC B1 ;  /* 0x0000000000017941 */ /* 0x000fea0003800000 */
.L_x_62:
        /* <DEDUP_REMOVED lines=9> */
.L_x_65:
[----:B------:R-:W-:Y:S05]  /*3400*/  BSYNC B1 ;  /* 0x0000000000017941 */ /* 0x000fea0003800000 */
.L_x_64:
        /* <DEDUP_REMOVED lines=9> */
.L_x_67:
[----:B------:R-:W-:Y:S05]  /*34a0*/  BSYNC B1 ;  /* 0x0000000000017941 */ /* 0x000fea0003800000 */
.L_x_66:
        /* <DEDUP_REMOVED lines=10> */
.L_x_69:
[----:B------:R-:W-:Y:S05]  /*3550*/  BSYNC B1 ;  /* 0x0000000000017941 */ /* 0x000fea0003800000 */
.L_x_68:
        /* <DEDUP_REMOVED lines=10> */
.L_x_71:
[----:B------:R-:W-:Y:S05]  /*3600*/  BSYNC B1 ;  /* 0x0000000000017941 */ /* 0x000fea0003800000 */
.L_x_70:
        /* <DEDUP_REMOVED lines=9> */
.L_x_73:
[----:B------:R-:W-:Y:S05]  /*36a0*/  BSYNC B1 ;  /* 0x0000000000017941 */ /* 0x000fea0003800000 */
.L_x_72:
        /* <DEDUP_REMOVED lines=9> */
.L_x_75:
[----:B------:R-:W-:Y:S05]  /*3740*/  BSYNC B1 ;  /* 0x0000000000017941 */ /* 0x000fea0003800000 */
.L_x_74:
        /* <DEDUP_REMOVED lines=10> */
.L_x_77:
[----:B------:R-:W-:Y:S05]  /*37f0*/  BSYNC B1 ;  /* 0x0000000000017941 */ /* 0x000fea0003800000 */
.L_x_76:
        /* <DEDUP_REMOVED lines=10> */
.L_x_79:
[----:B------:R-:W-:Y:S05]  /*38a0*/  BSYNC B1 ;  /* 0x0000000000017941 */ /* 0x000fea0003800000 */
.L_x_78:
        /* <DEDUP_REMOVED lines=9> */
.L_x_81:
[----:B------:R-:W-:Y:S05]  /*3940*/  BSYNC B1 ;  /* 0x0000000000017941 */ /* 0x000fea0003800000 */
.L_x_80:
        /* <DEDUP_REMOVED lines=9> */
.L_x_83:
[----:B------:R-:W-:Y:S05]  /*39e0*/  BSYNC B1 ;  /* 0x0000000000017941 */ /* 0x000fea0003800000 */
.L_x_82:
        /* <DEDUP_REMOVED lines=10> */
.L_x_85:
[----:B------:R-:W-:Y:S05]  /*3a90*/  BSYNC B1 ;  /* 0x0000000000017941 */ /* 0x000fea0003800000 */
.L_x_84:
        /* <DEDUP_REMOVED lines=10> */
.L_x_87:
[----:B------:R-:W-:Y:S05]  /*3b40*/  BSYNC B1 ;  /* 0x0000000000017941 */ /* 0x000fea0003800000 */
.L_x_86:
        /* <DEDUP_REMOVED lines=9> */
.L_x_89:
[----:B------:R-:W-:Y:S05]  /*3be0*/  BSYNC B1 ;  /* 0x0000000000017941 */ /* 0x000fea0003800000 */
.L_x_88:
        /* <DEDUP_REMOVED lines=9> */
.L_x_91:
[----:B------:R-:W-:Y:S05]  /*3c80*/  BSYNC B1 ;  /* 0x0000000000017941 */ /* 0x000fea0003800000 */
.L_x_90:
        /* <DEDUP_REMOVED lines=10> */
.L_x_93:
[----:B------:R-:W-:Y:S05]  /*3d30*/  BSYNC B1 ;  /* 0x0000000000017941 */ /* 0x000fea0003800000 */
.L_x_92:
        /* <DEDUP_REMOVED lines=10> */
.L_x_95:
[----:B------:R-:W-:Y:S05]  /*3de0*/  BSYNC B1 ;  /* 0x0000000000017941 */ /* 0x000fea0003800000 */
.L_x_94:
[----:B0----5:R-:W-:Y:S01]  /*3df0*/  HADD2.F32 R3, -RZ, R20.H0_H0 ;  /* 0x20000014ff037230 */ /* 0x021fe20000004100 */
[----:B------:R-:W-:Y:S01]  /*3e00*/  ISETP.GT.AND P0, PT, R0, 0x8, P0 ;  /* 0x000000080000780c */ /* 0x000fe20000704270 */
[----:B------:R-:W-:Y:S03]  /*3e10*/  BSSY B1, `(.L_x_96) ;  /* 0x0000007000017945 */ /* 0x000fe60003800000 */
[----:B-1--4-:R-:W-:-:S04]  /*3e20*/  FMUL R4, R3, R58 ;  /* 0x0000003a03047220 */ /* 0x012fc80000400000 */
[----:B------:R-:W-:-:S05]  /*3e30*/  FFMA R4, R53, R57, R4 ;  /* 0x0000003935047223 */ /* 0x000fca0000000004 */
[----:B------:R-:W-:-:S05]  /*3e40*/  F2FP.F16.F32.PACK_AB R4, RZ, R4 ;  /* 0x00000004ff04723e */ /* 0x000fca00000000ff */
[----:B------:R0:W-:Y:S01]  /*3e50*/  @P3 STG.E.U16 desc[UR36][R6.64+0x72], R4 ;  /* 0x0000720406003986 */ /* 0x0001e2000c101524 */
[----:B------:R-:W-:Y:S05]  /*3e60*/  @!P0 BRA `(.L_x_97) ;  /* 0x0000000000048947 */ /* 0x000fea0003800000 */
[----:B------:R1:W5:Y:S02]  /*3e70*/  LDG.E.LTC128B.U16 R20, desc[UR36][R8.64+0x70] ;  /* 0x0000702408147981 */ /* 0x000364000c1e1520 */
.L_x_97:
[----:B------:R-:W-:Y:S05]  /*3e80*/  BSYNC B1 ;  /* 0x0000000000017941 */ /* 0x000fea0003800000 */
.L_x_96:
[----:B-----5:R-:W-:Y:S01]  /*3e90*/  HADD2.F32 R3, -RZ, R20.H0_H0 ;  /* 0x20000014ff037230 */ /* 0x020fe20000004100 */
[----:B------:R-:W-:Y:S01]  /*3ea0*/  ISETP.GT.AND P1, PT, R0, 0x8, P1 ;  /* 0x000000080000780c */ /* 0x000fe20000f24270 */
[----:B0-----:R-:W-:Y:S01]  /*3eb0*/  @P0 IMAD.MOV.U32 R4, RZ, RZ, R10 ;  /* 0x000000ffff040224 */ /* 0x001fe200078e000a */
[----:B------:R-:W-:Y:S01]  /*3ec0*/  BSSY B1, `(.L_x_98) ;  /* 0x0000008000017945 */ /* 0x000fe20003800000 */
[----:B------:R-:W-:Y:S02]  /*3ed0*/  @P0 IMAD.MOV.U32 R5, RZ, RZ, R11 ;  /* 0x000000ffff050224 */ /* 0x000fe400078e000b */
[----:B------:R-:W-:-:S04]  /*3ee0*/  FMUL R3, R3, R58 ;  /* 0x0000003a03037220 */ /* 0x000fc80000400000 */
[----:B------:R-:W-:-:S05]  /*3ef0*/  FFMA R3, R54, R57, R3 ;  /* 0x0000003936037223 */ /* 0x000fca0000000003 */
[----:B------:R-:W-:-:S05]  /*3f00*/  F2FP.F16.F32.PACK_AB R3, RZ, R3 ;  /* 0x00000003ff03723e */ /* 0x000fca00000000ff */
[----:B------:R0:W-:Y:S01]  /*3f10*/  @P0 STG.E.U16 desc[UR36][R4.64+0x70], R3 ;  /* 0x0000700304000986 */ /* 0x0001e2000c101524 */
[----:B------:R-:W-:Y:S05]  /*3f20*/  @!P1 BRA `(.L_x_99) ;  /* 0x0000000000049947 */ /* 0x000fea0003800000 */
[----:B------:R4:W5:Y:S02]  /*3f30*/  LDG.E.LTC128B.U16 R20, desc[UR36][R8.64+0x72] ;  /* 0x0000722408147981 */ /* 0x000964000c1e1520 */
.L_x_99:
[----:B------:R-:W-:Y:S05]  /*3f40*/  BSYNC B1 ;  /* 0x0000000000017941 */ /* 0x000fea0003800000 */
.L_x_98:
[----:B------:R-:W-:Y:S05]  /*3f50*/  @!P1 BRA `(.L_x_100) ;  /* 0x0000000800709947 */ /* 0x000fea0003800000 */
[----:B0----5:R-:W-:-:S05]  /*3f60*/  HADD2.F32 R3, -RZ, R20.H0_H0 ;  /* 0x20000014ff037230 */ /* 0x021fca0000004100 */
[----:B------:R-:W-:-:S04]  /*3f70*/  FMUL R0, R3, R58 ;  /* 0x0000003a03007220 */ /* 0x000fc80000400000 */
[----:B------:R-:W-:-:S05]  /*3f80*/  FFMA R0, R55, R57, R0 ;  /* 0x0000003937007223 */ /* 0x000fca0000000000 */
[----:B------:R-:W-:-:S05]  /*3f90*/  F2FP.F16.F32.PACK_AB R0, RZ, R0 ;  /* 0x00000000ff00723e */ /* 0x000fca00000000ff */
[----:B------:R0:W-:Y:S01]  /*3fa0*/  STG.E.U16 desc[UR36][R10.64+0x72], R0 ;  /* 0x000072000a007986 */ /* 0x0001e2000c101524 */
[----:B------:R-:W-:Y:S05]  /*3fb0*/  BRA `(.L_x_100) ;  /* 0x0000000800587947 */ /* 0x000fea0003800000 */
.L_x_39:
[----:B------:R-:W-:Y:S01]  /*3fc0*/  ISETP.GT.AND P2, PT, R18, 0x1, PT ;  /* 0x000000011200780c */ /* 0x000fe20003f44270 */
[----:B------:R-:W-:Y:S01]  /*3fd0*/  ULDC.64 UR4, c[0x0][0x5c0] ;  /* 0x0001700000047ab9 */ /* 0x000fe20000000a00 */
[-C--:B------:R-:W-:Y:S01]  /*3fe0*/  FMUL R24, R24, R57.reuse ;  /* 0x0000003918187220 */ /* 0x080fe20000400000 */
[-C--:B------:R-:W-:Y:S01]  /*3ff0*/  FMUL R25, R25, R57.reuse ;  /* 0x0000003919197220 */ /* 0x080fe20000400000 */
[----:B------:R-:W-:Y:S01]  /*4000*/  ISETP.GT.AND P1, PT, R0, RZ, P2 ;  /* 0x000000ff0000720c */ /* 0x000fe20001724270 */
[-C--:B------:R-:W-:Y:S01]  /*4010*/  FMUL R26, R26, R57.reuse ;  /* 0x000000391a1a7220 */ /* 0x080fe20000400000 */
[----:B------:R-:W-:Y:S01]  /*4020*/  LEA R4, P4, R72, UR4, 0x1 ;  /* 0x0000000448047c11 */ /* 0x000fe2000f8808ff */
[-C--:B------:R-:W-:Y:S01]  /*4030*/  FMUL R27, R27, R57.reuse ;  /* 0x000000391b1b7220 */ /* 0x080fe20000400000 */
[----:B------:R-:W-:Y:S01]  /*4040*/  F2FP.F16.F32.PACK_AB R24, RZ, R24 ;  /* 0x00000018ff18723e */ /* 0x000fe200000000ff */
[-C--:B------:R-:W-:Y:S01]  /*4050*/  FMUL R28, R28, R57.reuse ;  /* 0x000000391c1c7220 */ /* 0x080fe20000400000 */
[----:B------:R-:W-:Y:S01]  /*4060*/  LEA.HI.X R5, R72, UR5, R83, 0x1, P4 ;  /* 0x0000000548057c11 */ /* 0x000fe2000a0f0c53 */
[----:B------:R-:W-:Y:S01]  /*4070*/  FMUL R29, R29, R57 ;  /* 0x000000391d1d7220 */ /* 0x000fe20000400000 */
[----:B------:R-:W-:Y:S01]  /*4080*/  F2FP.F16.F32.PACK_AB R25, RZ, R25 ;  /* 0x00000019ff19723e */ /* 0x000fe200000000ff */
[-C--:B------:R-:W-:Y:S01]  /*4090*/  FMUL R30, R30, R57.reuse ;  /* 0x000000391e1e7220 */ /* 0x080fe20000400000 */
[C---:B------:R-:W-:Y:S01]  /*40a0*/  ISETP.GT.AND P2, PT, R0.reuse, 0x8, P2 ;  /* 0x000000080000780c */ /* 0x040fe20001744270 */
[----:B------:R-:W-:Y:S01]  /*40b0*/  @P3 STG.E.U16 desc[UR36][R4.64], R24 ;  /* 0x0000001804003986 */ /* 0x000fe2000c101524 */
[----:B------:R-:W-:Y:S01]  /*40c0*/  SHF.L.U64.HI R3, R59, 0x1, R64 ;  /* 0x000000013b037819 */ /* 0x000fe20000010240 */
[-C--:B------:R-:W-:Y:S01]  /*40d0*/  FMUL R31, R31, R57.reuse ;  /* 0x000000391f1f7220 */ /* 0x080fe20000400000 */
[----:B------:R-:W-:Y:S01]  /*40e0*/  LEA R6, P3, R59, R4, 0x1 ;  /* 0x000000043b067211 */ /* 0x000fe200078608ff */
[----:B------:R-:W-:Y:S01]  /*40f0*/  @P1 STG.E.U16 desc[UR36][R4.64+0x2], R25 ;  /* 0x0000021904001986 */ /* 0x000fe2000c101524 */
[----:B------:R-:W-:Y:S01]  /*4100*/  ISETP.GT.AND P1, PT, R0, 0x8, P0 ;  /* 0x000000080000780c */ /* 0x000fe20000724270 */
[----:B------:R-:W-:Y:S01]  /*4110*/  FMUL R32, R32, R57 ;  /* 0x0000003920207220 */ /* 0x000fe20000400000 */
[----:B------:R-:W-:Y:S01]  /*4120*/  F2FP.F16.F32.PACK_AB R26, RZ, R26 ;  /* 0x0000001aff1a723e */ /* 0x000fe200000000ff */
[----:B------:R-:W-:Y:S01]  /*4130*/  IMAD.X R7, R3, 0x1, R5, P3 ;  /* 0x0000000103077824 */ /* 0x000fe200018e0605 */
[----:B------:R-:W-:Y:S01]  /*4140*/  F2FP.F16.F32.PACK_AB R27, RZ, R27 ;  /* 0x0000001bff1b723e */ /* 0x000fe200000000ff */
[-C--:B------:R-:W-:Y:S01]  /*4150*/  FMUL R33, R33, R57.reuse ;  /* 0x0000003921217220 */ /* 0x080fe20000400000 */
[----:B------:R-:W-:Y:S01]  /*4160*/  ISETP.GT.AND P0, PT, R18, 0x8, PT ;  /* 0x000000081200780c */ /* 0x000fe20003f04270 */
[-C--:B------:R-:W-:Y:S01]  /*4170*/  FMUL R34, R34, R57.reuse ;  /* 0x0000003922227220 */ /* 0x080fe20000400000 */
[----:B------:R-:W-:Y:S01]  /*4180*/  F2FP.F16.F32.PACK_AB R28, RZ, R28 ;  /* 0x0000001cff1c723e */ /* 0x000fe200000000ff */
[-C--:B------:R-:W-:Y:S01]  /*4190*/  FMUL R35, R35, R57.reuse ;  /* 0x0000003923237220 */ /* 0x080fe20000400000 */
[----:B------:R-:W-:Y:S01]  /*41a0*/  ISETP.GT.AND P4, PT, R0, RZ, P0 ;  /* 0x000000ff0000720c */ /* 0x000fe20000784270 */
[----:B------:R-:W-:Y:S01]  /*41b0*/  FMUL R36, R36, R57 ;  /* 0x0000003924247220 */ /* 0x000fe20000400000 */
[----:B------:R-:W-:Y:S01]  /*41c0*/  F2FP.F16.F32.PACK_AB R29, RZ, R29 ;  /* 0x0000001dff1d723e */ /* 0x000fe200000000ff */
[----:B------:R-:W-:Y:S01]  /*41d0*/  @P1 STG.E.U16 desc[UR36][R6.64], R26 ;  /* 0x0000001a06001986 */ /* 0x000fe2000c101524 */
[----:B------:R-:W-:Y:S01]  /*41e0*/  ISETP.GT.AND P1, PT, R0, 0x8, P0 ;  /* 0x000000080000780c */ /* 0x000fe20000724270 */
[-C--:B------:R-:W-:Y:S01]  /*41f0*/  FMUL R37, R37, R57.reuse ;  /* 0x0000003925257220 */ /* 0x080fe20000400000 */
[C---:B------:R-:W-:Y:S01]  /*4200*/  ISETP.GT.AND P0, PT, R18.reuse, 0x10, PT ;  /* 0x000000101200780c */ /* 0x040fe20003f04270 */
[----:B------:R-:W-:Y:S01]  /*4210*/  @P2 STG.E.U16 desc[UR36][R6.64+0x2], R27 ;  /* 0x0000021b06002986 */ /* 0x000fe2000c101524 */
[----:B------:R-:W-:Y:S01]  /*4220*/  ISETP.GT.AND P2, PT, R18, 0x9, PT ;  /* 0x000000091200780c */ /* 0x000fe20003f44270 */
[-C--:B------:R-:W-:Y:S01]  /*4230*/  FMUL R38, R38, R57.reuse ;  /* 0x0000003926267220 */ /* 0x080fe20000400000 */
[----:B------:R-:W-:Y:S01]  /*4240*/  F2FP.F16.F32.PACK_AB R30, RZ, R30 ;  /* 0x0000001eff1e723e */ /* 0x000fe200000000ff */
[-C--:B------:R-:W-:Y:S01]  /*4250*/  FMUL R39, R39, R57.reuse ;  /* 0x0000003927277220 */ /* 0x080fe20000400000 */
[C---:B------:R-:W-:Y:S01]  /*4260*/  ISETP.GT.AND P3, PT, R0.reuse, RZ, P2 ;  /* 0x000000ff0000720c */ /* 0x040fe20001764270 */
[----:B------:R-:W-:Y:S01]  /*4270*/  @P4 STG.E.U16 desc[UR36][R4.64+0x10], R28 ;  /* 0x0000101c04004986 */ /* 0x000fe2000c101524 */
[----:B------:R-:W-:Y:S01]  /*4280*/  ISETP.GT.AND P2, PT, R0, 0x8, P2 ;  /* 0x000000080000780c */ /* 0x000fe20001744270 */
[----:B------:R-:W-:Y:S01]  /*4290*/  FMUL R40, R40, R57 ;  /* 0x0000003928287220 */ /* 0x000fe20000400000 */
[----:B------:R-:W-:Y:S01]  /*42a0*/  F2FP.F16.F32.PACK_AB R31, RZ, R31 ;  /* 0x0000001fff1f723e */ /* 0x000fe200000000ff */
[-C--:B------:R-:W-:Y:S01]  /*42b0*/  FMUL R41, R41, R57.reuse ;  /* 0x0000003929297220 */ /* 0x080fe20000400000 */
[----:B------:R-:W-:Y:S01]  /*42c0*/  ISETP.GT.AND P4, PT, R0, RZ, P0 ;  /* 0x000000ff0000720c */ /* 0x000fe20000784270 */
[-C--:B------:R-:W-:Y:S01]  /*42d0*/  FMUL R42, R42, R57.reuse ;  /* 0x000000392a2a7220 */ /* 0x080fe20000400000 */
[----:B------:R-:W-:Y:S01]  /*42e0*/  F2FP.F16.F32.PACK_AB R32, RZ, R32 ;  /* 0x00000020ff20723e */ /* 0x000fe200000000ff */
[----:B------:R-:W-:Y:S01]  /*42f0*/  FMUL R43, R43, R57 ;  /* 0x000000392b2b7220 */ /* 0x000fe20000400000 */
[----:B------:R-:W-:Y:S01]  /*4300*/  F2FP.F16.F32.PACK_AB R33, RZ, R33 ;  /* 0x00000021ff21723e */ /* 0x000fe200000000ff */
[-C--:B------:R-:W-:Y:S01]  /*4310*/  FMUL R44, R44, R57.reuse ;  /* 0x000000392c2c7220 */ /* 0x080fe20000400000 */
[----:B------:R-:W-:Y:S01]  /*4320*/  F2FP.F16.F32.PACK_AB R34, RZ, R34 ;  /* 0x00000022ff22723e */ /* 0x000fe200000000ff */
[----:B------:R-:W-:Y:S01]  /*4330*/  @P3 STG.E.U16 desc[UR36][R4.64+0x12], R29 ;  /* 0x0000121d04003986 */ /* 0x000fe2000c101524 */
[----:B------:R-:W-:Y:S01]  /*4340*/  ISETP.GT.AND P3, PT, R18, 0x11, PT ;  /* 0x000000111200780c */ /* 0x000fe20003f64270 */
[----:B------:R-:W-:Y:S01]  /*4350*/  FMUL R45, R45, R57 ;  /* 0x000000392d2d7220 */ /* 0x000fe20000400000 */
[----:B------:R-:W-:Y:S01]  /*4360*/  F2FP.F16.F32.PACK_AB R35, RZ, R35 ;  /* 0x00000023ff23723e */ /* 0x000fe200000000ff */
[----:B------:R-:W-:Y:S01]  /*4370*/  @P1 STG.E.U16 desc[UR36][R6.64+0x10], R30 ;  /* 0x0000101e06001986 */ /* 0x000fe2000c101524 */
[----:B------:R-:W-:Y:S01]  /*4380*/  ISETP.GT.AND P1, PT, R0, 0x8, P0 ;  /* 0x000000080000780c */ /* 0x000fe20000724270 */
[-C--:B------:R-:W-:Y:S01]  /*4390*/  FMUL R46, R46, R57.reuse ;  /* 0x000000392e2e7220 */ /* 0x080fe20000400000 */
[----:B------:R-:W-:Y:S01]  /*43a0*/  ISETP.GT.AND P0, PT, R18, 0x18, PT ;  /* 0x000000181200780c */ /* 0x000fe20003f04270 */
[----:B------:R-:W-:Y:S01]  /*43b0*/  @P2 STG.E.U16 desc[UR36][R6.64+0x12], R31 ;  /* 0x0000121f06002986 */ /* 0x000fe2000c101524 */
[C---:B------:R-:W-:Y:S01]  /*43c0*/  ISETP.GT.AND P2, PT, R0.reuse, RZ, P3 ;  /* 0x000000ff0000720c */ /* 0x040fe20001f44270 */
[-C--:B------:R-:W-:Y:S01]  /*43d0*/  FMUL R47, R47, R57.reuse ;  /* 0x000000392f2f7220 */ /* 0x080fe20000400000 */
[C---:B------:R-:W-:Y:S01]  /*43e0*/  ISETP.GT.AND P3, PT, R0.reuse, 0x8, P3 ;  /* 0x000000080000780c */ /* 0x040fe20001f64270 */
[----:B------:R-:W-:Y:S01]  /*43f0*/  @P4 STG.E.U16 desc[UR36][R4.64+0x20], R32 ;  /* 0x0000202004004986 */ /* 0x000fe2000c101524 */
[----:B------:R-:W-:Y:S01]  /*4400*/  ISETP.GT.AND P4, PT, R0, RZ, P0 ;  /* 0x000000ff0000720c */ /* 0x000fe20000784270 */
[-C--:B------:R-:W-:Y:S01]  /*4410*/  FMUL R48, R48, R57.reuse ;  /* 0x0000003930307220 */ /* 0x080fe20000400000 */
[----:B------:R-:W-:Y:S01]  /*4420*/  F2FP.F16.F32.PACK_AB R36, RZ, R36 ;  /* 0x00000024ff24723e */ /* 0x000fe200000000ff */
[----:B------:R-:W-:Y:S01]  /*4430*/  FMUL R49, R49, R57 ;  /* 0x0000003931317220 */ /* 0x000fe20000400000 */
[----:B------:R-:W-:Y:S01]  /*4440*/  F2FP.F16.F32.PACK_AB R37, RZ, R37 ;  /* 0x00000025ff25723e */ /* 0x000fe200000000ff */
[-C--:B------:R-:W-:Y:S01]  /*4450*/  FMUL R50, R50, R57.reuse ;  /* 0x0000003932327220 */ /* 0x080fe20000400000 */
[----:B------:R-:W-:Y:S01]  /*4460*/  F2FP.F16.F32.PACK_AB R38, RZ, R38 ;  /* 0x00000026ff26723e */ /* 0x000fe200000000ff */
[----:B------:R-:W-:Y:S01]  /*4470*/  FMUL R51, R51, R57 ;  /* 0x0000003933337220 */ /* 0x000fe20000400000 */
[----:B------:R-:W-:Y:S01]  /*4480*/  F2FP.F16.F32.PACK_AB R39, RZ, R39 ;  /* 0x00000027ff27723e */ /* 0x000fe200000000ff */
[----:B------:R-:W-:Y:S01]  /*4490*/  @P2 STG.E.U16 desc[UR36][R4.64+0x22], R33 ;  /* 0x0000222104002986 */ /* 0x000fe2000c101524 */
[----:B------:R-:W-:Y:S01]  /*44a0*/  F2FP.F16.F32.PACK_AB R40, RZ, R40 ;  /* 0x00000028ff28723e */ /* 0x000fe200000000ff */
        /* <DEDUP_REMOVED lines=10> */
[----:B------:R-:W-:Y:S01]  /*4550*/  @P4 STG.E.U16 desc[UR36][R4.64+0x30], R36 ;  /* 0x0000302404004986 */ /* 0x000fe2000c101524 */
[C---:B------:R-:W-:Y:S01]  /*4560*/  ISETP.GT.AND P2, PT, R0.reuse, RZ, P3 ;  /* 0x000000ff0000720c */ /* 0x040fe20001f44270 */
[----:B------:R-:W-:Y:S01]  /*4570*/  FMUL R55, R55, R57 ;  /* 0x0000003937377220 */ /* 0x000fe20000400000 */
[----:B------:R-:W-:-:S02]  /*4580*/  ISETP.GT.AND P4, PT, R0, 0x8, P3 ;  /* 0x000000080000780c */ /* 0x000fc40001f84270 */
[C---:B------:R-:W-:Y:S02]  /*4590*/  ISETP.GT.AND P3, PT, R0.reuse, RZ, P0 ;  /* 0x000000ff0000720c */ /* 0x040fe40000764270 */
[----:B------:R-:W-:Y:S02]  /*45a0*/  ISETP.GT.AND P0, PT, R0, 0x8, P0 ;  /* 0x000000080000780c */ /* 0x000fe40000704270 */
[----:B------:R-:W-:Y:S02]  /*45b0*/  F2FP.F16.F32.PACK_AB R43, RZ, R43 ;  /* 0x0000002bff2b723e */ /* 0x000fe400000000ff */
[----:B------:R-:W-:Y:S02]  /*45c0*/  F2FP.F16.F32.PACK_AB R44, RZ, R44 ;  /* 0x0000002cff2c723e */ /* 0x000fe400000000ff */
[----:B------:R-:W-:Y:S01]  /*45d0*/  F2FP.F16.F32.PACK_AB R45, RZ, R45 ;  /* 0x0000002dff2d723e */ /* 0x000fe200000000ff */
[----:B------:R-:W-:Y:S01]  /*45e0*/  @P2 STG.E.U16 desc[UR36][R4.64+0x32], R37 ;  /* 0x0000322504002986 */ /* 0x000fe2000c101524 */
[----:B------:R-:W-:-:S02]  /*45f0*/  F2FP.F16.F32.PACK_AB R46, RZ, R46 ;  /* 0x0000002eff2e723e */ /* 0x000fc400000000ff */
[----:B------:R-:W-:Y:S01]  /*4600*/  F2FP.F16.F32.PACK_AB R47, RZ, R47 ;  /* 0x0000002fff2f723e */ /* 0x000fe200000000ff */
[----:B------:R-:W-:Y:S01]  /*4610*/  @P1 STG.E.U16 desc[UR36][R6.64+0x30], R38 ;  /* 0x0000302606001986 */ /* 0x000fe2000c101524 */
[C---:B------:R-:W-:Y:S02]  /*4620*/  ISETP.GT.AND P1, PT, R18.reuse, 0x28, PT ;  /* 0x000000281200780c */ /* 0x040fe40003f24270 */
[----:B------:R-:W-:Y:S01]  /*4630*/  F2FP.F16.F32.PACK_AB R48, RZ, R48 ;  /* 0x00000030ff30723e */ /* 0x000fe200000000ff */
[----:B------:R-:W-:Y:S01]  /*4640*/  @P4 STG.E.U16 desc[UR36][R6.64+0x32], R39 ;  /* 0x0000322706004986 */ /* 0x000fe2000c101524 */
[----:B------:R-:W-:Y:S02]  /*4650*/  ISETP.GT.AND P4, PT, R18, 0x21, PT ;  /* 0x000000211200780c */ /* 0x000fe40003f84270 */
[----:B------:R-:W-:Y:S01]  /*4660*/  F2FP.F16.F32.PACK_AB R49, RZ, R49 ;  /* 0x00000031ff31723e */ /* 0x000fe200000000ff */
[----:B------:R-:W-:Y:S01]  /*4670*/  @P3 STG.E.U16 desc[UR36][R4.64+0x40], R40 ;  /* 0x0000402804003986 */ /* 0x000fe2000c101524 */
[----:B------:R-:W-:-:S02]  /*4680*/  ISETP.GT.AND P2, PT, R0, RZ, P4 ;  /* 0x000000ff0000720c */ /* 0x000fc40002744270 */
[C---:B------:R-:W-:Y:S02]  /*4690*/  ISETP.GT.AND P4, PT, R0.reuse, 0x8, P4 ;  /* 0x000000080000780c */ /* 0x040fe40002784270 */
        /* <DEDUP_REMOVED lines=9> */
[----:B------:R-:W-:Y:S02]  /*4730*/  ISETP.GT.AND P0, PT, R18, 0x29, PT ;  /* 0x000000291200780c */ /* 0x000fe40003f04270 */
[----:B------:R-:W-:Y:S01]  /*4740*/  F2FP.F16.F32.PACK_AB R55, RZ, R55 ;  /* 0x00000037ff37723e */ /* 0x000fe200000000ff */
[----:B------:R-:W-:Y:S01]  /*4750*/  @P4 STG.E.U16 desc[UR36][R6.64+0x42], R43 ;  /* 0x0000422b06004986 */ /* 0x000fe2000c101524 */
[C---:B------:R-:W-:Y:S02]  /*4760*/  ISETP.GT.AND P2, PT, R0.reuse, RZ, P0 ;  /* 0x000000ff0000720c */ /* 0x040fe40000744270 */
[----:B------:R-:W-:Y:S01]  /*4770*/  ISETP.GT.AND P0, PT, R0, 0x8, P0 ;  /* 0x000000080000780c */ /* 0x000fe20000704270 */
[----:B------:R-:W-:Y:S01]  /*4780*/  @P3 STG.E.U16 desc[UR36][R4.64+0x50], R44 ;  /* 0x0000502c04003986 */ /* 0x000fe2000c101524 */
[----:B------:R-:W-:-:S04]  /*4790*/  ISETP.GT.AND P3, PT, R18, 0x30, PT ;  /* 0x000000301200780c */ /* 0x000fc80003f64270 */
[C---:B------:R-:W-:Y:S02]  /*47a0*/  ISETP.GT.AND P4, PT, R0.reuse, RZ, P3 ;  /* 0x000000ff0000720c */ /* 0x040fe40001f84270 */
[----:B------:R-:W-:-:S03]  /*47b0*/  ISETP.GT.AND P3, PT, R0, 0x8, P3 ;  /* 0x000000080000780c */ /* 0x000fc60001f64270 */
[----:B------:R-:W-:Y:S01]  /*47c0*/  @P2 STG.E.U16 desc[UR36][R4.64+0x52], R45 ;  /* 0x0000522d04002986 */ /* 0x000fe2000c101524 */
[----:B------:R-:W-:-:S03]  /*47d0*/  ISETP.GT.AND P2, PT, R18, 0x39, PT ;  /* 0x000000391200780c */ /* 0x000fc60003f44270 */
[----:B------:R-:W-:Y:S01]  /*47e0*/  @P1 STG.E.U16 desc[UR36][R6.64+0x50], R46 ;  /* 0x0000502e06001986 */ /* 0x000fe2000c101524 */
[----:B------:R-:W-:-:S03]  /*47f0*/  ISETP.GT.AND P1, PT, R18, 0x38, PT ;  /* 0x000000381200780c */ /* 0x000fc60003f24270 */
[----:B------:R-:W-:Y:S01]  /*4800*/  @P0 STG.E.U16 desc[UR36][R6.64+0x52], R47 ;  /* 0x0000522f06000986 */ /* 0x000fe2000c101524 */
[----:B------:R-:W-:-:S03]  /*4810*/  ISETP.GT.AND P0, PT, R18, 0x31, PT ;  /* 0x000000311200780c */ /* 0x000fc60003f04270 */
[----:B------:R-:W-:Y:S01]  /*4820*/  @P4 STG.E.U16 desc[UR36][R4.64+0x60], R48 ;  /* 0x0000603004004986 */ /* 0x000fe2000c101524 */
[C---:B------:R-:W-:Y:S02]  /*4830*/  ISETP.GT.AND P4, PT, R0.reuse, RZ, P0 ;  /* 0x000000ff0000720c */ /* 0x040fe40000784270 */
[----:B------:R-:W-:-:S11]  /*4840*/  ISETP.GT.AND P0, PT, R0, 0x8, P0 ;  /* 0x000000080000780c */ /* 0x000fd60000704270 */
[----:B------:R-:W-:Y:S01]  /*4850*/  @P4 STG.E.U16 desc[UR36][R4.64+0x62], R49 ;  /* 0x0000623104004986 */ /* 0x000fe2000c101524 */
[C---:B------:R-:W-:Y:S02]  /*4860*/  ISETP.GT.AND P4, PT, R0.reuse, RZ, P2 ;  /* 0x000000ff0000720c */ /* 0x040fe40001784270 */
[C---:B------:R-:W-:Y:S01]  /*4870*/  ISETP.GT.AND P2, PT, R0.reuse, 0x8, P2 ;  /* 0x000000080000780c */ /* 0x040fe20001744270 */
[----:B------:R-:W-:Y:S01]  /*4880*/  @P3 STG.E.U16 desc[UR36][R6.64+0x60], R50 ;  /* 0x0000603206003986 */ /* 0x000fe2000c101524 */
[C---:B------:R-:W-:Y:S02]  /*4890*/  ISETP.GT.AND P3, PT, R0.reuse, RZ, P1 ;  /* 0x000000ff0000720c */ /* 0x040fe40000f64270 */
[----:B------:R-:W-:Y:S01]  /*48a0*/  ISETP.GT.AND P1, PT, R0, 0x8, P1 ;  /* 0x000000080000780c */ /* 0x000fe20000f24270 */
[----:B------:R-:W-:Y:S10]  /*48b0*/  @P0 STG.E.U16 desc[UR36][R6.64+0x62], R51 ;  /* 0x0000623306000986 */ /* 0x000ff4000c101524 */
[----:B------:R-:W-:Y:S04]  /*48c0*/  @P3 STG.E.U16 desc[UR36][R4.64+0x70], R52 ;  /* 0x0000703404003986 */ /* 0x000fe8000c101524 */
[----:B------:R0:W-:Y:S02]  /*48d0*/  @P4 STG.E.U16 desc[UR36][R4.64+0x72], R53 ;  /* 0x0000723504004986 */ /* 0x0001e4000c101524 */
[----:B0-----:R-:W-:-:S02]  /*48e0*/  @P1 IMAD.MOV.U32 R4, RZ, RZ, R6 ;  /* 0x000000ffff041224 */ /* 0x001fc400078e0006 */
[----:B------:R-:W-:-:S05]  /*48f0*/  @P1 IMAD.MOV.U32 R5, RZ, RZ, R7 ;  /* 0x000000ffff051224 */ /* 0x000fca00078e0007 */
[----:B------:R0:W-:Y:S04]  /*4900*/  @P1 STG.E.U16 desc[UR36][R4.64+0x70], R54 ;  /* 0x0000703604001986 */ /* 0x0001e8000c101524 */
[----:B------:R0:W-:Y:S02]  /*4910*/  @P2 STG.E.U16 desc[UR36][R6.64+0x72], R55 ;  /* 0x0000723706002986 */ /* 0x0001e4000c101524 */
.L_x_100:
[----:B------:R-:W-:Y:S05]  /*4920*/  BSYNC B0 ;  /* 0x0000000000007941 */ /* 0x000fea0003800000 */
.L_x_38:
[----:B0-----:R-:W2:Y:S01]  /*4930*/  LDL.64 R4, [R1] ;  /* 0x0000000001047983 */ /* 0x001ea20000100a00 */
[----:B------:R-:W-:Y:S01]  /*4940*/  ULDC.64 UR4, c[0x0][0x650] ;  /* 0x0001940000047ab9 */ /* 0x000fe20000000a00 */
[----:B------:R-:W-:Y:S02]  /*4950*/  IMAD.U32 R0, RZ, RZ, UR44 ;  /* 0x0000002cff007e24 */ /* 0x000fe4000f8e00ff */
[----:B------:R-:W-:Y:S02]  /*4960*/  IMAD.MOV.U32 R22, RZ, RZ, -0x1 ;  /* 0xffffffffff167424 */ /* 0x000fe400078e00ff */
[----:B------:R0:W-:Y:S01]  /*4970*/  SYNCS.ARRIVE.TRANS64.A1T0 RZ, [R0+UR48], RZ ;  /* 0x000000ff00ff79a7 */ /* 0x0001e20008100030 */
[----:B------:R-:W-:Y:S02]  /*4980*/  IMAD.MOV.U32 R18, RZ, RZ, -0x1 ;  /* 0xffffffffff127424 */ /* 0x000fe400078e00ff */
[----:B------:R-:W-:Y:S01]  /*4990*/  IMAD.MOV.U32 R19, RZ, RZ, -0x1 ;  /* 0xffffffffff137424 */ /* 0x000fe200078e00ff */
[----:B0-----:R-:W-:-:S02]  /*49a0*/  PRMT R0, RZ, 0x7610, R0 ;  /* 0x00007610ff007816 */ /* 0x001fc40000000000 */
[----:B--2---:R-:W-:-:S05]  /*49b0*/  LEA R16, P0, R4, R16, 0x1 ;  /* 0x0000001004107211 */ /* 0x004fca00078008ff */
[----:B------:R-:W-:Y:S01]  /*49c0*/  IMAD.X R17, R66, 0x1, R17, P0 ;  /* 0x0000000142117824 */ /* 0x000fe200000e0611 */
[----:B------:R-:W-:-:S04]  /*49d0*/  ISETP.GE.U32.AND P0, PT, R16, UR4, PT ;  /* 0x0000000410007c0c */ /* 0x000fc8000bf06070 */
[----:B------:R-:W-:-:S13]  /*49e0*/  ISETP.GE.U32.AND.EX P0, PT, R17, UR5, PT, P0 ;  /* 0x0000000511007c0c */ /* 0x000fda000bf06100 */
[----:B------:R-:W-:Y:S05]  /*49f0*/  @P0 BRA `(.L_x_101) ;  /* 0x00000004004c0947 */ /* 0x000fea0003800000 */
[----:B------:R-:W0:Y:S01]  /*4a00*/  LDC.64 R10, c[0x0][0x628] ;  /* 0x00018a00ff0a7b82 */ /* 0x000e220000000a00 */
[----:B------:R-:W2:Y:S01]  /*4a10*/  S2R R12, SR_CTAID.X ;  /* 0x00000000000c7919 */ /* 0x000ea20000002500 */
[----:B-1-34-:R-:W-:Y:S02]  /*4a20*/  IMAD.MOV.U32 R8, RZ, RZ, R16 ;  /* 0x000000ffff087224 */ /* 0x01afe400078e0010 */
[----:B------:R-:W-:Y:S01]  /*4a30*/  IMAD.MOV.U32 R9, RZ, RZ, R17 ;  /* 0x000000ffff097224 */ /* 0x000fe200078e0011 */
[----:B------:R-:W1:Y:S03]  /*4a40*/  S2R R18, SR_CTAID.Y ;  /* 0x0000000000127919 */ /* 0x000e660000002600 */
[----:B------:R-:W3:Y:S08]  /*4a50*/  LDC R0, c[0x0][0x630] ;  /* 0x00018c00ff007b82 */ /* 0x000ef00000000800 */
[----:B------:R-:W4:Y:S01]  /*4a60*/  LDC.64 R14, c[0x0][0x620] ;  /* 0x00018800ff0e7b82 */ /* 0x000f220000000a00 */
[----:B0-----:R-:W-:-:S04]  /*4a70*/  ISETP.NE.U32.AND P0, PT, R10, RZ, PT ;  /* 0x000000ff0a00720c */ /* 0x001fc80003f05070 */
[----:B------:R-:W-:-:S13]  /*4a80*/  ISETP.NE.AND.EX P0, PT, R11, RZ, PT, P0 ;  /* 0x000000ff0b00720c */ /* 0x000fda0003f05300 */
[----:B-1234-:R-:W-:Y:S05]  /*4a90*/  @!P0 BRA `(.L_x_102) ;  /* 0x0000000000288947 */ /* 0x01efea0003800000 */
[----:B------:R-:W0:Y:S02]  /*4aa0*/  LDC R3, c[0x0][0x634] ;  /* 0x00018d00ff037b82 */ /* 0x000e240000000800 */
[----:B0-----:R-:W-:-:S05]  /*4ab0*/  IADD3 R3, P0, R16, R3, RZ ;  /* 0x0000000310037210 */ /* 0x001fca0007f1e0ff */
        /* <DEDUP_REMOVED lines=8> */
.L_x_102:
[-CC-:B------:R-:W-:Y:S01]  /*4b40*/  SHF.R.U64 R19, R8, R0.reuse, R9.reuse ;  /* 0x0000000008137219 */ /* 0x180fe20000001209 */
[----:B------:R-:W0:Y:S01]  /*4b50*/  LDC.64 R26, c[0x0][0x640] ;  /* 0x00019000ff1a7b82 */ /* 0x000e220000000a00 */
[----:B------:R-:W-:Y:S01]  /*4b60*/  SHF.R.U32.HI R0, RZ, R0, R9 ;  /* 0x00000000ff007219 */ /* 0x000fe20000011609 */
[----:B------:R-:W-:Y:S01]  /*4b70*/  ULDC UR4, c[0x0][0x150] ;  /* 0x0000540000047ab9 */ /* 0x000fe20000000800 */
[----:B------:R-:W-:Y:S02]  /*4b80*/  IADD3 R3, P0, RZ, -R19, RZ ;  /* 0x80000013ff037210 */ /* 0x000fe40007f1e0ff */
[----:B------:R-:W-:-:S03]  /*4b90*/  I2FP.F32.U32 R7, R12 ;  /* 0x0000000c00077245 */ /* 0x000fc60000201000 */
[----:B------:R-:W1:Y:S01]  /*4ba0*/  LDC R6, c[0x0][0x618] ;  /* 0x00018600ff067b82 */ /* 0x000e620000000800 */
[----:B------:R-:W-:Y:S02]  /*4bb0*/  IMAD.X R5, RZ, RZ, ~R0, P0 ;  /* 0x000000ffff057224 */ /* 0x000fe400000e0e00 */
[----:B------:R-:W-:Y:S01]  /*4bc0*/  FMUL R7, R7, UR4 ;  /* 0x0000000407077c20 */ /* 0x000fe20008400000 */
[----:B------:R-:W-:Y:S01]  /*4bd0*/  ULDC UR4, c[0x0][0x154] ;  /* 0x0000550000047ab9 */ /* 0x000fe20000000800 */
[-C--:B------:R-:W-:Y:S02]  /*4be0*/  IMAD R0, R5, R14.reuse, RZ ;  /* 0x0000000e05007224 */ /* 0x080fe400078e02ff */
[C---:B------:R-:W-:Y:S01]  /*4bf0*/  IMAD.WIDE.U32 R4, R3.reuse, R14, R16 ;  /* 0x0000000e03047225 */ /* 0x040fe200078e0010 */
[----:B------:R-:W2:Y:S01]  /*4c00*/  LDC R11, c[0x0][0x608] ;  /* 0x00018200ff0b7b82 */ /* 0x000ea20000000800 */
[----:B------:R-:W3:Y:S02]  /*4c10*/  F2I.U32.TRUNC.NTZ R7, R7 ;  /* 0x0000000700077305 */ /* 0x000ee4000020f000 */
[----:B------:R-:W-:-:S04]  /*4c20*/  IMAD R3, R3, R15, R0 ;  /* 0x0000000f03037224 */ /* 0x000fc800078e0200 */
[----:B------:R-:W-:Y:S01]  /*4c30*/  IMAD.IADD R3, R5, 0x1, R3 ;  /* 0x0000000105037824 */ /* 0x000fe200078e0203 */
[----:B------:R-:W4:Y:S01]  /*4c40*/  LDC R8, c[0x0][0x658] ;  /* 0x00019600ff087b82 */ /* 0x000f220000000800 */
[----:B------:R-:W-:Y:S02]  /*4c50*/  I2FP.F32.U32 R5, R18 ;  /* 0x0000001200057245 */ /* 0x000fe40000201000 */
[----:B0-----:R-:W-:-:S04]  /*4c60*/  ISETP.NE.U32.AND P0, PT, R26, RZ, PT ;  /* 0x000000ff1a00720c */ /* 0x001fc80003f05070 */
[----:B------:R-:W-:Y:S01]  /*4c70*/  ISETP.NE.AND.EX P0, PT, R27, RZ, PT, P0 ;  /* 0x000000ff1b00720c */ /* 0x000fe20003f05300 */
[----:B------:R-:W0:Y:S01]  /*4c80*/  LDC R9, c[0x0][0x144] ;  /* 0x00005100ff097b82 */ /* 0x000e220000000800 */
[-C--:B-1----:R-:W-:Y:S01]  /*4c90*/  SHF.R.U32.HI R0, RZ, R6.reuse, R3 ;  /* 0x00000006ff007219 */ /* 0x082fe20000011603 */
[----:B---3--:R-:W-:Y:S01]  /*4ca0*/  IMAD.MOV R7, RZ, RZ, -R7 ;  /* 0x000000ffff077224 */ /* 0x008fe200078e0a07 */
[----:B------:R-:W-:Y:S01]  /*4cb0*/  SHF.R.U64 R13, R4, R6, R3 ;  /* 0x00000006040d7219 */ /* 0x000fe20000001203 */
[----:B------:R-:W-:-:S04]  /*4cc0*/  FMUL R6, R5, UR4 ;  /* 0x0000000405067c20 */ /* 0x000fc80008400000 */
[----:B------:R-:W1:Y:S01]  /*4cd0*/  LDC R21, c[0x0][0x148] ;  /* 0x00005200ff157b82 */ /* 0x000e620000000800 */
[-CC-:B--2---:R-:W-:Y:S02]  /*4ce0*/  SHF.R.U64 R10, R13, R11.reuse, R0.reuse ;  /* 0x0000000b0d0a7219 */ /* 0x184fe40000001200 */
[----:B------:R-:W-:Y:S02]  /*4cf0*/  SHF.R.U32.HI R3, RZ, R11, R0 ;  /* 0x0000000bff037219 */ /* 0x000fe40000011600 */
[----:B------:R2:W3:Y:S03]  /*4d00*/  F2I.U32.TRUNC.NTZ R0, R6 ;  /* 0x0000000600007305 */ /* 0x0004e6000020f000 */
[----:B------:R-:W1:Y:S01]  /*4d10*/  LDC R14, c[0x0][0x648] ;  /* 0x00019200ff0e7b82 */ /* 0x000e620000000800 */
[-CC-:B----4-:R-:W-:Y:S02]  /*4d20*/  SHF.R.U64 R15, R10, R8.reuse, R3.reuse ;  /* 0x000000080a0f7219 */ /* 0x190fe40000001203 */
[----:B------:R-:W-:-:S03]  /*4d30*/  SHF.R.U32.HI R5, RZ, R8, R3 ;  /* 0x00000008ff057219 */ /* 0x000fc60000011603 */
[----:B------:R-:W-:Y:S02]  /*4d40*/  IMAD.MOV.U32 R4, RZ, RZ, R15 ;  /* 0x000000ffff047224 */ /* 0x000fe400078e000f */
[----:B-----5:R-:W4:Y:S01]  /*4d50*/  LDC R20, c[0x0][0x638] ;  /* 0x00018e00ff147b82 */ /* 0x020f220000000800 */
[----:B0-----:R-:W-:-:S07]  /*4d60*/  IMAD R25, R9, R7, R12 ;  /* 0x0000000709197224 */ /* 0x001fce00078e020c */
[----:B------:R-:W0:Y:S08]  /*4d70*/  LDC R24, c[0x0][0x610] ;  /* 0x00018400ff187b82 */ /* 0x000e300000000800 */
[----:B------:R-:W0:Y:S01]  /*4d80*/  LDC R28, c[0x0][0x600] ;  /* 0x00018000ff1c7b82 */ /* 0x000e220000000800 */
[----:B--23--:R-:W-:Y:S05]  /*4d90*/  @!P0 BRA `(.L_x_103) ;  /* 0x0000000000288947 */ /* 0x00cfea0003800000 */
        /* <DEDUP_REMOVED lines=10> */
.L_x_103:
[----:B------:R-:W-:Y:S02]  /*4e40*/  ISETP.NE.AND P0, PT, R2, 0x1, PT ;  /* 0x000000010200780c */ /* 0x000fe40003f05270 */
[----:B-1----:R-:W-:Y:S01]  /*4e50*/  SHF.R.U64 R3, R4, R14, R5 ;  /* 0x0000000e04037219 */ /* 0x002fe20000001205 */
[----:B------:R-:W-:Y:S01]  /*4e60*/  IMAD.MOV R5, RZ, RZ, -R0 ;  /* 0x000000ffff057224 */ /* 0x000fe200078e0a00 */
[----:B------:R-:W-:-:S03]  /*4e70*/  LOP3.LUT R0, R10, R69, RZ, 0xc0, !PT ;  /* 0x000000450a007212 */ /* 0x000fc600078ec0ff */
[----:B------:R-:W-:Y:S02]  /*4e80*/  IMAD.MOV R4, RZ, RZ, -R3 ;  /* 0x000000ffff047224 */ /* 0x000fe400078e0a03 */
[----:B------:R-:W-:Y:S01]  /*4e90*/  IMAD R22, R65, R3, R0 ;  /* 0x0000000341167224 */ /* 0x000fe200078e0200 */
[----:B------:R-:W-:Y:S01]  /*4ea0*/  LOP3.LUT R3, R13, R68, RZ, 0xc0, !PT ;  /* 0x000000440d037212 */ /* 0x000fe200078ec0ff */
[----:B----4-:R-:W-:Y:S02]  /*4eb0*/  IMAD R0, R4, R20, R15 ;  /* 0x0000001404007224 */ /* 0x010fe400078e020f */
[----:B------:R-:W-:Y:S02]  /*4ec0*/  @P0 IMAD R25, R21, R5, R18 ;  /* 0x0000000515190224 */ /* 0x000fe400078e0212 */
[----:B0-----:R-:W-:Y:S02]  /*4ed0*/  IMAD R3, R0, R28, R3 ;  /* 0x0000001c00037224 */ /* 0x001fe400078e0203 */
[----:B------:R-:W-:-:S02]  /*4ee0*/  IMAD R22, R22, R24, R25 ;  /* 0x0000001816167224 */ /* 0x000fc400078e0219 */
[----:B------:R-:W-:-:S03]  /*4ef0*/  IMAD.MOV.U32 R4, RZ, RZ, 0x1 ;  /* 0x00000001ff047424 */ /* 0x000fc600078e00ff */
[----:B------:R-:W-:Y:S02]  /*4f00*/  SEL R18, R3, R22, !P0 ;  /* 0x0000001603127207 */ /* 0x000fe40004000000 */
[----:B------:R-:W-:Y:S02]  /*4f10*/  PRMT R0, R4, 0x7610, R0 ;  /* 0x0000761004007816 */ /* 0x000fe40000000000 */
[----:B------:R-:W-:-:S07]  /*4f20*/  SEL R22, R22, R3, !P0 ;  /* 0x0000000316167207 */ /* 0x000fce0004000000 */
.L_x_101:
[----:B------:R-:W-:Y:S01]  /*4f30*/  UIMAD.WIDE.U32 UR4, UR38, 0x24924925, URZ ;  /* 0x24924925260478a5 */ /* 0x000fe2000f8e003f */
[----:B------:R-:W-:Y:S02]  /*4f40*/  LOP3.LUT P0, RZ, R0, 0xff, RZ, 0xc0, !PT ;  /* 0x000000ff00ff7812 */ /* 0x000fe4000780c0ff */
[----:B------:R-:W-:Y:S01]  /*4f50*/  LOP3.LUT R75, R75, 0x1, RZ, 0x3c, !PT ;  /* 0x000000014b4b7812 */ /* 0x000fe200078e3cff */
[----:B------:R-:W-:-:S04]  /*4f60*/  UIADD3 UR4, UR38, -UR5, URZ ;  /* 0x8000000526047290 */ /* 0x000fc8000fffe03f */
[----:B------:R-:W-:-:S04]  /*4f70*/  ULEA.HI UR4, UR4, UR5, URZ, 0x1f ;  /* 0x0000000504047291 */ /* 0x000fc8000f8ff83f */
[----:B------:R-:W-:-:S04]  /*4f80*/  USHF.R.U32.HI UR4, URZ, 0x2, UR4 ;  /* 0x000000023f047899 */ /* 0x000fc80008011604 */
[----:B------:R-:W-:Y:S01]  /*4f90*/  UIMAD UR38, UR4, -0x7, UR38 ;  /* 0xfffffff9042678a4 */ /* 0x000fe2000f8e0226 */
[----:B------:R-:W-:Y:S11]  /*4fa0*/  @P0 BRA `(.L_x_104) ;  /* 0xffffffc800180947 */ /* 0x000ff6000383ffff */
[----:B------:R-:W-:Y:S05]  /*4fb0*/  EXIT ;  /* 0x000000000000794d */ /* 0x000fea0003800000 */
.L_x_17:
[----:B------:R-:W-:-:S08]  /*4fc0*/  ISETP.NE.AND P0, PT, R14, RZ, PT ;  /* 0x000000ff0e00720c */ /* 0x000fd00003f05270 */
[----:B0-----:R-:W0:-:S00]  /*4fd0*/  USETMAXREG.DEALLOC.CTAPOOL 0x28 ;  /* 0x00000028000079c8 */ /* 0x001e0000080e0500 */
[----:B------:R-:W-:Y:S05]  /*4fe0*/  @P0 EXIT ;  /* 0x000000000000094d */ /* 0x000fea0003800000 */
[----:B0-----:R-:W-:Y:S01]  /*4ff0*/  LOP3.LUT P0, RZ, R3, 0xff, RZ, 0xc0, !PT ;  /* 0x000000ff03ff7812 */ /* 0x001fe2000780c0ff */
[----:B------:R-:W-:Y:S02]  /*5000*/  IMAD.MOV.U32 R3, RZ, RZ, 0x1 ;  /* 0x00000001ff037424 */ /* 0x000fe400078e00ff */
[----:B------:R-:W-:-:S10]  /*5010*/  IMAD.MOV.U32 R8, RZ, RZ, RZ ;  /* 0x000000ffff087224 */ /* 0x000fd400078e00ff */
[----:B------:R-:W-:Y:S05]  /*5020*/  @!P0 BRA `(.L_x_105) ;  /* 0x0000000c00608947 */ /* 0x000fea0003800000 */
[----:B------:R-:W0:Y:S01]  /*5030*/  S2UR UR8, SR_CgaCtaId ;  /* 0x00000000000879c3 */ /* 0x000e220000008800 */
[----:B------:R-:W-:Y:S01]  /*5040*/  LOP3.LUT P0, RZ, R4, 0x1f, RZ, 0xc0, !PT ;  /* 0x0000001f04ff7812 */ /* 0x000fe2000780c0ff */
[----:B------:R-:W-:Y:S01]  /*5050*/  ULDC UR5, c[0x0][0x658] ;  /* 0x0001960000057ab9 */ /* 0x000fe20000000800 */
[----:B------:R-:W-:Y:S01]  /*5060*/  UMOV UR6, 0xffffffff ;  /* 0xffffffff00067882 */ /* 0x000fe20000000000 */
[----:B------:R-:W-:Y:S01]  /*5070*/  BSSY B0, `(.L_x_105) ;  /* 0x00000d3000007945 */ /* 0x000fe20003800000 */
[----:B------:R-:W-:Y:S01]  /*5080*/  USHF.L.U32 UR6, UR6, UR5, URZ ;  /* 0x0000000506067299 */ /* 0x000fe2000800063f */
[C---:B------:R-:W-:Y:S01]  /*5090*/  ISETP.NE.AND P2, PT, R5.reuse, RZ, PT ;  /* 0x000000ff0500720c */ /* 0x040fe20003f45270 */
[----:B------:R-:W-:Y:S01]  /*50a0*/  IMAD.MOV.U32 R10, RZ, RZ, 0x1 ;  /* 0x00000001ff0a7424 */ /* 0x000fe200078e00ff */
[----:B------:R-:W-:Y:S01]  /*50b0*/  ISETP.NE.OR P0, PT, R5, RZ, !P0 ;  /* 0x000000ff0500720c */ /* 0x000fe20004705670 */
[----:B------:R-:W-:Y:S01]  /*50c0*/  IMAD.MOV.U32 R3, RZ, RZ, 0x1 ;  /* 0x00000001ff037424 */ /* 0x000fe200078e00ff */
[----:B------:R-:W-:Y:S01]  /*50d0*/  LOP3.LUT R9, R23, 0x2, RZ, 0xfc, !PT ;  /* 0x0000000217097812 */ /* 0x000fe200078efcff */
[----:B------:R-:W-:Y:S01]  /*50e0*/  IMAD.MOV.U32 R8, RZ, RZ, RZ ;  /* 0x000000ffff087224 */ /* 0x000fe200078e00ff */
[----:B------:R-:W-:Y:S01]  /*50f0*/  ULDC UR4, c[0x0][0x600] ;  /* 0x0001800000047ab9 */ /* 0x000fe20000000800 */
[----:B------:R-:W-:Y:S01]  /*5100*/  UMOV UR7, 0x1 ;  /* 0x0000000100077882 */ /* 0x000fe20000000000 */
[----:B------:R-:W-:-:S02]  /*5110*/  UIADD3 UR13, UR40, 0x1, URZ ;  /* 0x00000001280d7890 */ /* 0x000fc4000fffe03f */
[----:B------:R-:W-:Y:S02]  /*5120*/  UIADD3 UR4, UR4, -0x1, URZ ;  /* 0xffffffff04047890 */ /* 0x000fe4000fffe03f */
[----:B------:R-:W-:Y:S02]  /*5130*/  USHF.L.U32 UR5, UR7, UR5, URZ ;  /* 0x0000000507057299 */ /* 0x000fe4000800063f */
[----:B------:R-:W-:Y:S01]  /*5140*/  ULOP3.LUT UR6, URZ, UR6, URZ, 0x33, !UPT ;  /* 0x000000063f067292 */ /* 0x000fe2000f8e333f */
[----:B------:R-:W-:Y:S01]  /*5150*/  ULDC.64 UR30, c[0x0][0x198] ;  /* 0x00006600001e7ab9 */ /* 0x000fe20000000a00 */
[----:B0-----:R-:W-:-:S10]  /*5160*/  IMAD.U32 R11, RZ, RZ, UR8 ;  /* 0x00000008ff0b7e24 */ /* 0x001fd4000f8e00ff */
.L_x_117:
[----:B------:R-:W-:-:S03]  /*5170*/  UMOV UR7, 0xffffffff ;  /* 0xffffffff00077882 */ /* 0x000fc60000000000 */
[----:B------:R-:W-:Y:S05]  /*5180*/  BRA.DIV UR7, `(.L_x_106) ;  /* 0x0000001207907947 */ /* 0x000fea000b800000 */
[----:B------:R-:W-:-:S13]  /*5190*/  ELECT P6, URZ, PT ;  /* 0x00000000003f782f */ /* 0x000fda00038c0000 */
.L_x_133:
[----:B------:R-:W0:Y:S01]  /*51a0*/  LDC R4, c[0x0][0x28c] ;  /* 0x0000a300ff047b82 */ /* 0x000e220000000800 */
[----:B------:R-:W-:Y:S01]  /*51b0*/  BSSY B1, `(.L_x_107) ;  /* 0x0000048000017945 */ /* 0x000fe20003800000 */
[----:B0-----:R-:W-:-:S13]  /*51c0*/  ISETP.LT.OR P6, PT, R4, 0x1, !P6 ;  /* 0x000000010400780c */ /* 0x001fda00077c1670 */
[----:B------:R-:W-:Y:S05]  /*51d0*/  @P6 BRA `(.L_x_108) ;  /* 0x0000000400146947 */ /* 0x000fea0003800000 */
[----:B------:R-:W-:Y:S02]  /*51e0*/  IMAD R11, R22, 0x2, R11 ;  /* 0x00000002160b7824 */ /* 0x000fe400078e020b */
[----:B------:R-:W-:Y:S02]  /*51f0*/  IMAD.SHL.U32 R18, R18, 0x40, RZ ;  /* 0x0000004012127824 */ /* 0x000fe400078e00ff */
[----:B------:R-:W-:Y:S02]  /*5200*/  IMAD.MOV.U32 R15, RZ, RZ, RZ ;  /* 0x000000ffff0f7224 */ /* 0x000fe400078e00ff */
[----:B------:R-:W-:Y:S02]  /*5210*/  IMAD.U32 R20, RZ, RZ, UR13 ;  /* 0x0000000dff147e24 */ /* 0x000fe4000f8e00ff */
[----:B------:R-:W-:Y:S02]  /*5220*/  IMAD.MOV.U32 R4, RZ, RZ, R3 ;  /* 0x000000ffff047224 */ /* 0x000fe400078e0003 */
[----:B------:R-:W-:-:S02]  /*5230*/  IMAD.MOV.U32 R6, RZ, RZ, R8 ;  /* 0x000000ffff067224 */ /* 0x000fc400078e0008 */
[----:B------:R-:W-:-:S07]  /*5240*/  IMAD.SHL.U32 R12, R11, 0x20, RZ ;  /* 0x000000200b0c7824 */ /* 0x000fce00078e00ff */
.L_x_112:
[----:B------:R-:W0:Y:S01]  /*5250*/  S2UR UR7, SR_CgaCtaId ;  /* 0x00000000000779c3 */ /* 0x000e220000008800 */
[----:B------:R-:W-:Y:S02]  /*5260*/  MOV R14, 0x400 ;  /* 0x00000400000e7802 */ /* 0x000fe40000000f00 */
[----:B------:R-:W-:-:S05]  /*5270*/  SHF.L.U32 R5, R4, 0x1f, RZ ;  /* 0x0000001f04057819 */ /* 0x000fca00000006ff */
[----:B------:R-:W1:Y:S01]  /*5280*/  @!P2 LDC R7, c[0x0][0x500] ;  /* 0x00014000ff07ab82 */ /* 0x000e620000000800 */
[----:B0-----:R-:W-:-:S05]  /*5290*/  IMAD.U32 R11, RZ, RZ, UR7 ;  /* 0x00000007ff0b7e24 */ /* 0x001fca000f8e00ff */
[----:B------:R-:W-:-:S05]  /*52a0*/  LEA R13, R11, R14, 0x18 ;  /* 0x0000000e0b0d7211 */ /* 0x000fca00078ec0ff */
[----:B------:R-:W-:-:S04]  /*52b0*/  IMAD R14, R6, 0x8, R13 ;  /* 0x00000008060e7824 */ /* 0x000fc800078e020d */
[----:B------:R-:W0:Y:S02]  /*52c0*/  SYNCS.PHASECHK.TRANS64.TRYWAIT P1, [R14+URZ+0x38], R5 ;  /* 0x000038050e0075a7 */ /* 0x000e24000802017f */
[----:B01----:R-:W-:Y:S05]  /*52d0*/  @!P1 BRA `(.L_x_109) ;  /* 0x00000010005c9947 */ /* 0x003fea0003800000 */
.L_x_134:
[----:B0-----:R-:W-:Y:S01]  /*52e0*/  PRMT R5, R9, 0x9910, RZ ;  /* 0x0000991009057816 */ /* 0x001fe200000000ff */
[----:B------:R0:W-:Y:S03]  /*52f0*/  @!P2 SYNCS.ARRIVE.TRANS64 RZ, [R14+URZ], R7 ;  /* 0x000000070effa9a7 */ /* 0x0001e6000800003f */
[----:B------:R-:W-:-:S13]  /*5300*/  ISETP.NE.AND P1, PT, R5, 0x2, PT ;  /* 0x000000020500780c */ /* 0x000fda0003f25270 */
[----:B0-----:R-:W-:Y:S05]  /*5310*/  @P1 BRA `(.L_x_110) ;  /* 0x0000000000041947 */ /* 0x001fea0003800000 */
[----:B------:R-:W-:Y:S01]  /*5320*/  BPT.TRAP 0x1 ;  /* 0x000000040000795c */ /* 0x000fe20000300000 */
.L_x_110:
[----:B------:R-:W-:Y:S05]  /*5330*/  @P0 BRA `(.L_x_111) ;  /* 0x0000000000040947 */ /* 0x000fea0003800000 */
[----:B------:R-:W-:Y:S01]  /*5340*/  BPT.TRAP 0x1 ;  /* 0x000000040000795c */ /* 0x000fe20000300000 */
.L_x_111:
[----:B------:R-:W-:Y:S01]  /*5350*/  IMAD R5, R6, 0x4, R11 ;  /* 0x0000000406057824 */ /* 0x000fe200078e020b */
[----:B------:R-:W-:Y:S01]  /*5360*/  R2UR UR34, R15 ;  /* 0x000000000f2272ca */ /* 0x000fe200000e0000 */
[----:B------:R-:W-:Y:S01]  /*5370*/  VIADD R20, R20, 0xffffffff ;  /* 0xffffffff14147836 */ /* 0x000fe20000000000 */
[----:B------:R-:W-:Y:S01]  /*5380*/  R2UR UR33, R14 ;  /* 0x000000000e2172ca */ /* 0x000fe200000e0000 */
[----:B------:R-:W-:Y:S01]  /*5390*/  IMAD.SHL.U32 R5, R5, 0x800, RZ ;  /* 0x0000080005057824 */ /* 0x000fe200078e00ff */
[----:B------:R-:W-:Y:S01]  /*53a0*/  R2UR UR36, R19 ;  /* 0x00000000132472ca */ /* 0x000fe200000e0000 */
[----:B------:R-:W-:Y:S01]  /*53b0*/  UIADD3 UR14, UP0, UR30, 0xf0, URZ ;  /* 0x000000f01e0e7890 */ /* 0x000fe2000ff1e03f */
[----:B------:R-:W-:Y:S01]  /*53c0*/  R2UR UR35, R12 ;  /* 0x000000000c2372ca */ /* 0x000fe200000e0000 */
[--C-:B------:R-:W-:Y:S01]  /*53d0*/  IMAD R5, R5, 0x2, R13.reuse ;  /* 0x0000000205057824 */ /* 0x100fe200078e020d */
[----:B------:R-:W-:Y:S01]  /*53e0*/  R2UR UR19, R18 ;  /* 0x00000000121372ca */ /* 0x000fe200000e0000 */
[----:B------:R-:W-:Y:S01]  /*53f0*/  IMAD R13, R6, 0x4000, R13 ;  /* 0x00004000060d7824 */ /* 0x000fe200078e020d */
[----:B------:R-:W-:Y:S01]  /*5400*/  UIADD3 UR38, UP1, UR30, 0x1f0, URZ ;  /* 0x000001f01e267890 */ /* 0x000fe2000ff3e03f */
[----:B------:R-:W-:Y:S01]  /*5410*/  ISETP.GT.AND P3, PT, R20, 0x1, PT ;  /* 0x000000011400780c */ /* 0x000fe20003f64270 */
[----:B------:R-:W-:Y:S01]  /*5420*/  UIADD3.X UR15, URZ, UR31, URZ, UP0, !UPT ;  /* 0x0000001f3f0f7290 */ /* 0x000fe200087fe43f */
[----:B------:R-:W-:Y:S01]  /*5430*/  R2UR UR24, R5 ;  /* 0x00000000051872ca */ /* 0x000fe200000e0000 */
[----:B------:R-:W-:Y:S01]  /*5440*/  UIADD3 UR26, UR34, 0x40, URZ ;  /* 0x00000040221a7890 */ /* 0x000fe2000fffe03f */
[----:B------:R-:W-:Y:S01]  /*5450*/  R2UR UR8, R13 ;  /* 0x000000000d0872ca */ /* 0x000fe200000e0000 */
[----:B------:R-:W-:Y:S01]  /*5460*/  UIADD3.X UR39, URZ, UR31, URZ, UP1, !UPT ;  /* 0x0000001f3f277290 */ /* 0x000fe20008ffe43f */
[----:B------:R-:W-:Y:S01]  /*5470*/  VIADD R6, R6, 0x1 ;  /* 0x0000000106067836 */ /* 0x000fe20000000000 */
[----:B------:R-:W-:Y:S01]  /*5480*/  UMOV UR7, 0x30000 ;  /* 0x0003000000077882 */ /* 0x000fe20000000000 */
[----:B------:R-:W-:Y:S01]  /*5490*/  UMOV UR22, 0x0 ;  /* 0x0000000000167882 */ /* 0x000fe20000000000 */
[----:B------:R-:W-:Y:S01]  /*54a0*/  UMOV UR23, 0x10000000 ;  /* 0x1000000000177882 */ /* 0x000fe20000000000 */
[----:B------:R-:W-:Y:S01]  /*54b0*/  UMOV UR25, UR33 ;  /* 0x0000002100197c82 */ /* 0x000fe20008000000 */
[----:B------:R-:W-:Y:S01]  /*54c0*/  ISETP.NE.AND P1, PT, R6, 0x7, PT ;  /* 0x000000070600780c */ /* 0x000fe20003f25270 */
[----:B------:R-:W-:Y:S01]  /*54d0*/  UMOV UR28, UR36 ;  /* 0x00000024001c7c82 */ /* 0x000fe20008000000 */
[----:B------:R-:W-:Y:S01]  /*54e0*/  UMOV UR27, UR35 ;  /* 0x00000023001b7c82 */ /* 0x000fe20008000000 */
[----:B------:R-:W-:Y:S01]  /*54f0*/  UMOV UR17, UR33 ;  /* 0x0000002100117c82 */ /* 0x000fe20008000000 */
[----:B------:R-:W-:Y:S01]  /*5500*/  UIADD3 UR32, UR24, 0x180, URZ ;  /* 0x0000018018207890 */ /* 0x000fe2000fffe03f */
[----:B------:R-:W-:Y:S01]  /*5510*/  SEL R5, RZ, 0x1, P1 ;  /* 0x00000001ff057807 */ /* 0x000fe20000800000 */
[----:B------:R-:W-:Y:S01]  /*5520*/  UIADD3 UR24, UR24, 0x2180, URZ ;  /* 0x0000218018187890 */ /* 0x000fe2000fffe03f */
[----:B------:R-:W-:Y:S01]  /*5530*/  VIADD R15, R15, 0x80 ;  /* 0x000000800f0f7836 */ /* 0x000fe20000000000 */
[----:B------:R-:W-:Y:S01]  /*5540*/  UIADD3 UR16, UR8, 0x1c180, URZ ;  /* 0x0001c18008107890 */ /* 0x000fe2000fffe03f */
[----:B------:R-:W-:Y:S01]  /*5550*/  LOP3.LUT R4, R4, R5, RZ, 0x3c, !PT ;  /* 0x0000000504047212 */ /* 0x000fe200078e3cff */
[----:B------:R-:W-:Y:S01]  /*5560*/  UIADD3 UR8, UR8, 0x1e180, URZ ;  /* 0x0001e18008087890 */ /* 0x000fe2000fffe03f */
[----:B------:R-:W-:Y:S01]  /*5570*/  SEL R6, R6, RZ, P1 ;  /* 0x000000ff06067207 */ /* 0x000fe20000800000 */
[----:B------:R-:W-:Y:S01]  /*5580*/  UMOV UR18, UR34 ;  /* 0x0000002200127c82 */ /* 0x000fe20008000000 */
[----:B------:R-:W-:Y:S01]  /*5590*/  UMOV UR20, UR36 ;  /* 0x0000002400147c82 */ /* 0x000fe20008000000 */
[----:B------:R0:W-:Y:S01]  /*55a0*/  UTMALDG.3D.MULTICAST [UR32], [UR14], UR7, desc[UR22] ;  /* 0x000016200e0073b4 */ /* 0x0001e20008011807 */
[----:B------:R-:W-:Y:S01]  /*55b0*/  UMOV UR9, UR33 ;  /* 0x0000002100097c82 */ /* 0x000fe20008000000 */
[----:B------:R-:W-:Y:S01]  /*55c0*/  UMOV UR11, UR19 ;  /* 0x00000013000b7c82 */ /* 0x000fe20008000000 */
[----:B------:R-:W-:Y:S01]  /*55d0*/  UMOV UR12, UR36 ;  /* 0x00000024000c7c82 */ /* 0x000fe20008000000 */
[----:B------:R-:W-:Y:S01]  /*55e0*/  UMOV UR10, UR26 ;  /* 0x0000001a000a7c82 */ /* 0x000fe20008000000 */
[----:B------:R0:W-:Y:S01]  /*55f0*/  UTMALDG.3D.MULTICAST [UR24], [UR14], UR7, desc[UR22] ;  /* 0x000016180e0073b4 */ /* 0x0001e20008011807 */
[----:B------:R0:W-:Y:S01]  /*5600*/  UTMALDG.3D [UR16], [UR38], desc[UR22] ;  /* 0x00001610260075b4 */ /* 0x0001e20008011000 */
[----:B------:R0:W-:Y:S02]  /*5610*/  UTMALDG.3D [UR8], [UR38], desc[UR22] ;  /* 0x00001608260075b4 */ /* 0x0001e40008011000 */
[----:B0-----:R-:W-:Y:S05]  /*5620*/  @P3 BRA `(.L_x_112) ;  /* 0xfffffffc00083947 */ /* 0x001fea000383ffff */
.L_x_108:
[----:B------:R-:W-:Y:S05]  /*5630*/  BSYNC B1 ;  /* 0x0000000000017941 */ /* 0x000fea0003800000 */
.L_x_107:
[----:B------:R-:W3:Y:S01]  /*5640*/  LDL.64 R24, [R1] ;  /* 0x0000000001187983 */ /* 0x000ee20000100a00 */
[----:B------:R-:W-:Y:S01]  /*5650*/  LOP3.LUT P4, RZ, R10, 0xff, RZ, 0xc0, !PT ;  /* 0x000000ff0aff7812 */ /* 0x000fe2000788c0ff */
[----:B------:R-:W-:Y:S01]  /*5660*/  VIADD R13, R8, UR40 ;  /* 0x00000028080d7c36 */ /* 0x000fe20008000000 */
[----:B------:R-:W-:Y:S01]  /*5670*/  ULDC.64 UR8, c[0x0][0x650] ;  /* 0x0001940000087ab9 */ /* 0x000fe20000000a00 */
[----:B------:R-:W-:Y:S01]  /*5680*/  IMAD.U32 R7, RZ, RZ, UR40 ;  /* 0x00000028ff077e24 */ /* 0x000fe2000f8e00ff */
[----:B------:R-:W-:Y:S01]  /*5690*/  UISETP.GE.U32.AND UP0, UPT, UR40, 0x7, UPT ;  /* 0x000000072800788c */ /* 0x000fe2000bf06070 */
[C---:B------:R-:W-:Y:S01]  /*56a0*/  IMAD.WIDE.U32 R4, R13.reuse, 0x24924925, RZ ;  /* 0x249249250d047825 */ /* 0x040fe200078e00ff */
[----:B------:R-:W-:Y:S01]  /*56b0*/  ISETP.GT.U32.AND P1, PT, R13, 0x6, PT ;  /* 0x000000060d00780c */ /* 0x000fe20003f24070 */
[----:B------:R-:W-:Y:S01]  /*56c0*/  BSSY B1, `(.L_x_113) ;  /* 0x000006b000017945 */ /* 0x000fe20003800000 */
[----:B------:R-:W-:Y:S01]  /*56d0*/  PRMT R10, RZ, 0x7610, R10 ;  /* 0x00007610ff0a7816 */ /* 0x000fe2000000000a */
[----:B------:R-:W-:Y:S01]  /*56e0*/  IMAD.MOV.U32 R22, RZ, RZ, -0x1 ;  /* 0xffffffffff167424 */ /* 0x000fe200078e00ff */
[----:B------:R-:W-:Y:S01]  /*56f0*/  ISETP.LT.U32.AND P1, PT, R7, 0x7, P1 ;  /* 0x000000070700780c */ /* 0x000fe20000f21070 */
[----:B------:R-:W-:Y:S01]  /*5700*/  IMAD.IADD R7, R13, 0x1, -R5 ;  /* 0x000000010d077824 */ /* 0x000fe200078e0a05 */
[----:B------:R-:W-:Y:S01]  /*5710*/  PLOP3.LUT P3, PT, PT, PT, UP0, 0x80, 0x0 ;  /* 0x000000000000781c */ /* 0x000fe20003f6f008 */
[----:B------:R-:W0:Y:S01]  /*5720*/  @P4 S2R R11, SR_CgaCtaId ;  /* 0x00000000000b4919 */ /* 0x000e220000008800 */
[----:B------:R-:W-:Y:S01]  /*5730*/  SEL R4, RZ, 0x1, !P1 ;  /* 0x00000001ff047807 */ /* 0x000fe20004800000 */
[----:B------:R-:W-:Y:S01]  /*5740*/  IMAD.MOV.U32 R18, RZ, RZ, -0x1 ;  /* 0xffffffffff127424 */ /* 0x000fe200078e00ff */
[----:B------:R-:W-:Y:S01]  /*5750*/  @P4 MOV R6, 0x400 ;  /* 0x0000040000064802 */ /* 0x000fe20000000f00 */
[----:B------:R-:W-:Y:S01]  /*5760*/  IMAD.MOV.U32 R19, RZ, RZ, -0x1 ;  /* 0xffffffffff137424 */ /* 0x000fe200078e00ff */
[----:B------:R-:W-:-:S02]  /*5770*/  LEA.HI R7, R7, R5, RZ, 0x1f ;  /* 0x0000000507077211 */ /* 0x000fc400078ff8ff */
[----:B------:R-:W-:Y:S02]  /*5780*/  LOP3.LUT R3, R3, R4, RZ, 0x3c, !PT ;  /* 0x0000000403037212 */ /* 0x000fe400078e3cff */
[----:B------:R-:W-:Y:S02]  /*5790*/  SHF.R.U32.HI R8, RZ, 0x2, R7 ;  /* 0x00000002ff087819 */ /* 0x000fe40000011607 */
[----:B------:R-:W-:Y:S02]  /*57a0*/  PRMT R4, RZ, 0x7610, R4 ;  /* 0x00007610ff047816 */ /* 0x000fe40000000004 */
[----:B------:R-:W-:Y:S01]  /*57b0*/  @P3 LOP3.LUT R3, R3, 0x1, R8, 0x78, !PT ;  /* 0x0000000103033812 */ /* 0x000fe200078e7808 */
[----:B------:R-:W-:Y:S01]  /*57c0*/  IMAD R8, R8, -0x7, R13 ;  /* 0xfffffff908087824 */ /* 0x000fe200078e020d */
[----:B0-----:R-:W-:-:S04]  /*57d0*/  @P4 LEA R6, R11, R6, 0x18 ;  /* 0x000000060b064211 */ /* 0x001fc800078ec0ff */
[----:B------:R0:W-:Y:S01]  /*57e0*/  @P4 SYNCS.ARRIVE.TRANS64.A1T0 RZ, [R6+URZ+0xa8], RZ ;  /* 0x0000a8ff06ff49a7 */ /* 0x0001e2000810003f */
[----:B---3--:R-:W-:-:S05]  /*57f0*/  IADD3 R16, P1, R16, R24, RZ ;  /* 0x0000001810107210 */ /* 0x008fca0007f3e0ff */
[----:B------:R-:W-:Y:S01]  /*5800*/  IMAD.X R17, R17, 0x1, R0, P1 ;  /* 0x0000000111117824 */ /* 0x000fe200008e0600 */
[----:B------:R-:W-:-:S04]  /*5810*/  ISETP.GE.U32.AND P1, PT, R16, UR8, PT ;  /* 0x0000000810007c0c */ /* 0x000fc8000bf26070 */
[----:B------:R-:W-:-:S13]  /*5820*/  ISETP.GE.U32.AND.EX P1, PT, R17, UR9, PT, P1 ;  /* 0x0000000911007c0c */ /* 0x000fda000bf26110 */
[----:B0-----:R-:W-:Y:S05]  /*5830*/  @P1 BRA `(.L_x_114) ;  /* 0x00000004004c1947 */ /* 0x001fea0003800000 */
[----:B------:R-:W0:Y:S01]  /*5840*/  S2R R13, SR_CTAID.X ;  /* 0x00000000000d7919 */ /* 0x000e220000002500 */
[----:B------:R-:W-:Y:S01]  /*5850*/  ULDC.64 UR8, c[0x0][0x628] ;  /* 0x00018a0000087ab9 */ /* 0x000fe20000000a00 */
[----:B------:R-:W1:Y:S01]  /*5860*/  LDC R14, c[0x0][0x144] ;  /* 0x00005100ff0e7b82 */ /* 0x000e620000000800 */
[----:B------:R-:W-:Y:S01]  /*5870*/  ISETP.NE.U32.AND P1, PT, RZ, UR8, PT ;  /* 0x00000008ff007c0c */ /* 0x000fe2000bf25070 */
[----:B------:R-:W3:Y:S01]  /*5880*/  S2R R12, SR_CTAID.Y ;  /* 0x00000000000c7919 */ /* 0x000ee20000002600 */
[----:B------:R-:W-:Y:S01]  /*5890*/  ULDC UR10, c[0x0][0x630] ;  /* 0x00018c00000a7ab9 */ /* 0x000fe20000000800 */
[----:B------:R-:W-:Y:S01]  /*58a0*/  ULDC UR11, c[0x0][0x150] ;  /* 0x00005400000b7ab9 */ /* 0x000fe20000000800 */
[----:B------:R-:W-:Y:S01]  /*58b0*/  ISETP.NE.AND.EX P1, PT, RZ, UR9, PT, P1 ;  /* 0x00000009ff007c0c */ /* 0x000fe2000bf25310 */
[----:B------:R-:W-:Y:S02]  /*58c0*/  IMAD.MOV.U32 R4, RZ, RZ, R16 ;  /* 0x000000ffff047224 */ /* 0x000fe400078e0010 */
[----:B------:R-:W-:Y:S01]  /*58d0*/  IMAD.MOV.U32 R5, RZ, RZ, R17 ;  /* 0x000000ffff057224 */ /* 0x000fe200078e0011 */
[----:B0-----:R-:W-:-:S09]  /*58e0*/  I2FP.F32.U32 R18, R13 ;  /* 0x0000000d00127245 */ /* 0x001fd20000201000 */
[----:B------:R-:W-:Y:S05]  /*58f0*/  @!P1 BRA `(.L_x_115) ;  /* 0x0000000000289947 */ /* 0x000fea0003800000 */
[----:B------:R-:W-:Y:S02]  /*5900*/  ULDC UR7, c[0x0][0x634] ;  /* 0x00018d0000077ab9 */ /* 0x000fe40000000800 */
[----:B------:R-:W-:-:S05]  /*5910*/  IADD3 R5, P1, R16, UR7, RZ ;  /* 0x0000000710057c10 */ /* 0x000fca000ff3e0ff */
[----:B------:R-:W-:-:S04]  /*5920*/  IMAD.X R15, RZ, RZ, R17, P1 ;  /* 0x000000ffff0f7224 */ /* 0x000fc800008e0611 */
[----:B------:R-:W-:-:S04]  /*5930*/  IMAD.WIDE.U32 R6, R15, UR8, RZ ;  /* 0x000000080f067c25 */ /* 0x000fc8000f8e00ff */
[----:B------:R-:W-:-:S04]  /*5940*/  IMAD.WIDE.U32 R6, P1, R5, UR9, R6 ;  /* 0x0000000905067c25 */ /* 0x000fc8000f820006 */
[----:B------:R-:W-:-:S04]  /*5950*/  IMAD.WIDE.U32 R4, R5, UR8, RZ ;  /* 0x0000000805047c25 */ /* 0x000fc8000f8e00ff */
[----:B------:R-:W-:Y:S01]  /*5960*/  IMAD.MOV.U32 R4, RZ, RZ, R7 ;  /* 0x000000ffff047224 */ /* 0x000fe200078e0007 */
[----:B------:R-:W-:Y:S01]  /*5970*/  IADD3 RZ, P3, R5, R6, RZ ;  /* 0x0000000605ff7210 */ /* 0x000fe20007f7e0ff */
[----:B------:R-:W-:-:S04]  /*5980*/  IMAD.X R5, RZ, RZ, RZ, P1 ;  /* 0x000000ffff057224 */ /* 0x000fc800008e06ff */
[----:B------:R-:W-:-:S08]  /*5990*/  IMAD.WIDE.U32.X R4, R15, UR9, R4, P3 ;  /* 0x000000090f047c25 */ /* 0x000fd000098e0404 */
.L_x_115:
[----:B------:R-:W-:Y:S01]  /*59a0*/  FMUL R18, R18, UR11 ;  /* 0x0000000b12127c20 */ /* 0x000fe20008400000 */
[--C-:B------:R-:W-:Y:S01]  /*59b0*/  SHF.R.U64 R19, R4, UR10, R5.reuse ;  /* 0x0000000a04137c19 */ /* 0x100fe20008001205 */
[----:B------:R-:W-:Y:S01]  /*59c0*/  ULDC.64 UR8, c[0x0][0x620] ;  /* 0x0001880000087ab9 */ /* 0x000fe20000000a00 */
[----:B------:R-:W-:Y:S01]  /*59d0*/  SHF.R.U32.HI R4, RZ, UR10, R5 ;  /* 0x0000000aff047c19 */ /* 0x000fe20008011605 */
[----:B------:R-:W-:Y:S01]  /*59e0*/  ULDC.64 UR10, c[0x0][0x640] ;  /* 0x00019000000a7ab9 */ /* 0x000fe20000000a00 */
[----:B------:R-:W-:Y:S01]  /*59f0*/  IADD3 R5, P1, RZ, -R19, RZ ;  /* 0x80000013ff057210 */ /* 0x000fe20007f3e0ff */
[----:B------:R-:W0:Y:S01]  /*5a00*/  F2I.U32.TRUNC.NTZ R18, R18 ;  /* 0x0000001200127305 */ /* 0x000e22000020f000 */
[----:B------:R-:W4:Y:S01]  /*5a10*/  LDC R15, c[0x0][0x148] ;  /* 0x00005200ff0f7b82 */ /* 0x000f220000000800 */
[----:B------:R-:W-:Y:S02]  /*5a20*/  ULDC UR7, c[0x0][0x618] ;  /* 0x0001860000077ab9 */ /* 0x000fe40000000800 */
[----:B------:R-:W-:Y:S01]  /*5a30*/  IMAD.X R4, RZ, RZ, ~R4, P1 ;  /* 0x000000ffff047224 */ /* 0x000fe200008e0e04 */
[----:B------:R-:W-:-:S03]  /*5a40*/  ISETP.NE.U32.AND P1, PT, RZ, UR10, PT ;  /* 0x0000000aff007c0c */ /* 0x000fc6000bf25070 */
[----:B------:R-:W-:Y:S01]  /*5a50*/  IMAD R4, R4, UR8, RZ ;  /* 0x0000000804047c24 */ /* 0x000fe2000f8e02ff */
[----:B------:R-:W-:-:S03]  /*5a60*/  ISETP.NE.AND.EX P1, PT, RZ, UR11, PT, P1 ;  /* 0x0000000bff007c0c */ /* 0x000fc6000bf25310 */
[C---:B------:R-:W-:Y:S02]  /*5a70*/  IMAD R7, R5.reuse, UR9, R4 ;  /* 0x0000000905077c24 */ /* 0x040fe4000f8e0204 */
[----:B------:R-:W-:Y:S01]  /*5a80*/  IMAD.WIDE.U32 R4, R5, UR8, R16 ;  /* 0x0000000805047c25 */ /* 0x000fe2000f8e0010 */
[----:B------:R-:W-:-:S03]  /*5a90*/  ULDC UR8, c[0x0][0x154] ;  /* 0x0000550000087ab9 */ /* 0x000fc60000000800 */
[----:B0-----:R-:W-:Y:S02]  /*5aa0*/  IMAD.MOV R6, RZ, RZ, -R18 ;  /* 0x000000ffff067224 */ /* 0x001fe400078e0a12 */
[----:B------:R-:W-:Y:S02]  /*5ab0*/  IMAD.IADD R5, R5, 0x1, R7 ;  /* 0x0000000105057824 */ /* 0x000fe400078e0207 */
[----:B-1----:R-:W-:Y:S01]  /*5ac0*/  IMAD R13, R14, R6, R13 ;  /* 0x000000060e0d7224 */ /* 0x002fe200078e020d */
[----:B---3--:R-:W-:Y:S02]  /*5ad0*/  I2FP.F32.U32 R6, R12 ;  /* 0x0000000c00067245 */ /* 0x008fe40000201000 */
[--C-:B------:R-:W-:Y:S02]  /*5ae0*/  SHF.R.U64 R14, R4, UR7, R5.reuse ;  /* 0x00000007040e7c19 */ /* 0x100fe40008001205 */
[----:B------:R-:W-:Y:S01]  /*5af0*/  SHF.R.U32.HI R5, RZ, UR7, R5 ;  /* 0x00000007ff057c19 */ /* 0x000fe20008011605 */
[----:B------:R-:W-:Y:S01]  /*5b00*/  FMUL R6, R6, UR8 ;  /* 0x0000000806067c20 */ /* 0x000fe20008400000 */
[----:B------:R-:W-:-:S02]  /*5b10*/  ULDC UR7, c[0x0][0x608] ;  /* 0x0001820000077ab9 */ /* 0x000fc40000000800 */
[--C-:B------:R-:W-:Y:S01]  /*5b20*/  SHF.R.U64 R20, R14, UR7, R5.reuse ;  /* 0x000000070e147c19 */ /* 0x100fe20008001205 */
[----:B------:R0:W1:Y:S01]  /*5b30*/  F2I.U32.TRUNC.NTZ R21, R6 ;  /* 0x0000000600157305 */ /* 0x000062000020f000 */
[----:B------:R-:W-:Y:S01]  /*5b40*/  SHF.R.U32.HI R5, RZ, UR7, R5 ;  /* 0x00000007ff057c19 */ /* 0x000fe20008011605 */
[----:B------:R-:W-:-:S03]  /*5b50*/  ULDC UR7, c[0x0][0x658] ;  /* 0x0001960000077ab9 */ /* 0x000fc60000000800 */
[--C-:B------:R-:W-:Y:S02]  /*5b60*/  SHF.R.U64 R18, R20, UR7, R5.reuse ;  /* 0x0000000714127c19 */ /* 0x100fe40008001205 */
[----:B------:R-:W-:-:S03]  /*5b70*/  SHF.R.U32.HI R25, RZ, UR7, R5 ;  /* 0x00000007ff197c19 */ /* 0x000fc60008011605 */
[----:B------:R-:W-:Y:S02]  /*5b80*/  IMAD.MOV.U32 R4, RZ, RZ, R18 ;  /* 0x000000ffff047224 */ /* 0x000fe400078e0012 */
[----:B------:R-:W-:Y:S01]  /*5b90*/  IMAD.MOV.U32 R5, RZ, RZ, R25 ;  /* 0x000000ffff057224 */ /* 0x000fe200078e0019 */
[----:B0-----:R-:W-:Y:S06]  /*5ba0*/  @!P1 BRA `(.L_x_116) ;  /* 0x0000000000289947 */ /* 0x001fec0003800000 */
        /* <DEDUP_REMOVED lines=10> */
.L_x_116:
[----:B------:R-:W-:Y:S01]  /*5c50*/  ISETP.NE.AND P1, PT, R2, 0x1, PT ;  /* 0x000000010200780c */ /* 0x000fe20003f25270 */
[----:B------:R-:W-:Y:S01]  /*5c60*/  ULDC UR7, c[0x0][0x648] ;  /* 0x0001920000077ab9 */ /* 0x000fe20000000800 */
[----:B------:R-:W-:Y:S01]  /*5c70*/  LOP3.LUT R20, R20, UR6, RZ, 0xc0, !PT ;  /* 0x0000000614147c12 */ /* 0x000fe2000f8ec0ff */
[----:B-1----:R-:W-:Y:S01]  /*5c80*/  IMAD.MOV R21, RZ, RZ, -R21 ;  /* 0x000000ffff157224 */ /* 0x002fe200078e0a15 */
[----:B------:R-:W-:Y:S01]  /*5c90*/  SHF.R.U64 R5, R4, UR7, R5 ;  /* 0x0000000704057c19 */ /* 0x000fe20008001205 */
[----:B------:R-:W-:Y:S01]  /*5ca0*/  ULDC UR7, c[0x0][0x638] ;  /* 0x00018e0000077ab9 */ /* 0x000fe20000000800 */
[----:B------:R-:W-:Y:S01]  /*5cb0*/  ULDC UR8, c[0x0][0x610] ;  /* 0x0001840000087ab9 */ /* 0x000fe20000000800 */
[----:B------:R-:W-:Y:S02]  /*5cc0*/  IMAD.MOV.U32 R4, RZ, RZ, 0x1 ;  /* 0x00000001ff047424 */ /* 0x000fe400078e00ff */
[----:B------:R-:W-:Y:S02]  /*5cd0*/  IMAD.MOV R7, RZ, RZ, -R5 ;  /* 0x000000ffff077224 */ /* 0x000fe400078e0a05 */
[----:B------:R-:W-:Y:S01]  /*5ce0*/  IMAD R20, R5, UR5, R20 ;  /* 0x0000000505147c24 */ /* 0x000fe2000f8e0214 */
[----:B------:R-:W-:Y:S01]  /*5cf0*/  LOP3.LUT R5, R14, UR4, RZ, 0xc0, !PT ;  /* 0x000000040e057c12 */ /* 0x000fe2000f8ec0ff */
[----:B----4-:R-:W-:-:S02]  /*5d00*/  @P1 IMAD R13, R15, R21, R12 ;  /* 0x000000150f0d1224 */ /* 0x010fc400078e020c */
[----:B------:R-:W-:Y:S01]  /*5d10*/  IMAD R18, R7, UR7, R18 ;  /* 0x0000000707127c24 */ /* 0x000fe2000f8e0212 */
[----:B------:R-:W-:Y:S01]  /*5d20*/  ULDC UR7, c[0x0][0x600] ;  /* 0x0001800000077ab9 */ /* 0x000fe20000000800 */
[----:B------:R-:W-:Y:S02]  /*5d30*/  IMAD R13, R20, UR8, R13 ;  /* 0x00000008140d7c24 */ /* 0x000fe4000f8e020d */
[----:B------:R-:W-:-:S05]  /*5d40*/  IMAD R22, R18, UR7, R5 ;  /* 0x0000000712167c24 */ /* 0x000fca000f8e0205 */
[----:B------:R-:W-:Y:S02]  /*5d50*/  SEL R18, R22, R13, !P1 ;  /* 0x0000000d16127207 */ /* 0x000fe40004800000 */
[----:B------:R-:W-:-:S07]  /*5d60*/  SEL R22, R13, R22, !P1 ;  /* 0x000000160d167207 */ /* 0x000fce0004800000 */
.L_x_114:
[----:B------:R-:W-:Y:S05]  /*5d70*/  BSYNC B1 ;  /* 0x0000000000017941 */ /* 0x000fea0003800000 */
.L_x_113:
[----:B------:R-:W-:-:S13]  /*5d80*/  LOP3.LUT P1, RZ, R4, 0xff, RZ, 0xc0, !PT ;  /* 0x000000ff04ff7812 */ /* 0x000fda000782c0ff */
[----:B------:R-:W-:Y:S05]  /*5d90*/  @P1 BRA `(.L_x_117) ;  /* 0xfffffff000f41947 */ /* 0x000fea000383ffff */
[----:B------:R-:W-:Y:S05]  /*5da0*/  BSYNC B0 ;  /* 0x0000000000007941 */ /* 0x000fea0003800000 */
.L_x_105:
[----:B------:R-:W-:-:S03]  /*5db0*/  UMOV UR7, 0xffffffff ;  /* 0xffffffff00077882 */ /* 0x000fc60000000000 */
[----:B------:R-:W-:Y:S05]  /*5dc0*/  BRA.DIV UR7, `(.L_x_118) ;  /* 0x0000000607b47947 */ /* 0x000fea000b800000 */
[----:B------:R-:W-:-:S13]  /*5dd0*/  ELECT P6, URZ, PT ;  /* 0x00000000003f782f */ /* 0x000fda00038c0000 */
.L_x_137:
[----:B------:R-:W-:Y:S04]  /*5de0*/  BSSY B0, `(.L_x_119) ;  /* 0x0000046000007945 */ /* 0x000fe80003800000 */
[----:B------:R-:W-:Y:S05]  /*5df0*/  @!P6 BRA `(.L_x_120) ;  /* 0x000000040010e947 */ /* 0x000fea0003800000 */
[----:B------:R-:W-:-:S04]  /*5e00*/  LOP3.LUT R23, R23, 0x2, RZ, 0xfc, !PT ;  /* 0x0000000217177812 */ /* 0x000fc800078efcff */
[----:B------:R-:W-:-:S13]  /*5e10*/  ISETP.NE.AND P0, PT, R23, 0x3, PT ;  /* 0x000000031700780c */ /* 0x000fda0003f05270 */
[----:B------:R-:W-:Y:S05]  /*5e20*/  @!P0 BRA `(.L_x_121) ;  /* 0x0000000000048947 */ /* 0x000fea0003800000 */
[----:B------:R-:W-:Y:S01]  /*5e30*/  BPT.TRAP 0x1 ;  /* 0x000000040000795c */ /* 0x000fe20000300000 */
.L_x_121:
[----:B------:R-:W0:Y:S01]  /*5e40*/  S2R R5, SR_CgaCtaId ;  /* 0x0000000000057919 */ /* 0x000e220000008800 */
[----:B------:R-:W-:Y:S02]  /*5e50*/  MOV R0, 0x400 ;  /* 0x0000040000007802 */ /* 0x000fe40000000f00 */
[----:B------:R-:W-:Y:S02]  /*5e60*/  SHF.L.U32 R2, R3, 0x1f, RZ ;  /* 0x0000001f03027819 */ /* 0x000fe400000006ff */
[----:B0-----:R-:W-:-:S05]  /*5e70*/  LEA R5, R5, R0, 0x18 ;  /* 0x0000000005057211 */ /* 0x001fca00078ec0ff */
[----:B------:R-:W-:-:S04]  /*5e80*/  VIADD R5, R5, 0x38 ;  /* 0x0000003805057836 */ /* 0x000fc80000000000 */
[C---:B------:R-:W-:Y:S02]  /*5e90*/  IMAD R7, R8.reuse, 0x8, R5 ;  /* 0x0000000808077824 */ /* 0x040fe400078e0205 */
[----:B------:R-:W-:Y:S02]  /*5ea0*/  VIADD R8, R8, 0x1 ;  /* 0x0000000108087836 */ /* 0x000fe40000000000 */
[----:B------:R-:W0:Y:S03]  /*5eb0*/  SYNCS.PHASECHK.TRANS64.TRYWAIT P0, [R7+URZ], R2 ;  /* 0x00000002070075a7 */ /* 0x000e26000800017f */
[----:B------:R-:W-:-:S04]  /*5ec0*/  ISETP.NE.AND P1, PT, R8, 0x7, PT ;  /* 0x000000070800780c */ /* 0x000fc80003f25270 */
[----:B------:R-:W-:Y:S02]  /*5ed0*/  SEL R0, RZ, 0x1, P1 ;  /* 0x00000001ff007807 */ /* 0x000fe40000800000 */
[----:B------:R-:W-:Y:S02]  /*5ee0*/  SEL R8, R8, RZ, P1 ;  /* 0x000000ff08087207 */ /* 0x000fe40000800000 */
[----:B------:R-:W-:-:S03]  /*5ef0*/  LOP3.LUT R9, R3, R0, RZ, 0x3c, !PT ;  /* 0x0000000003097212 */ /* 0x000fc600078e3cff */
[----:B------:R-:W-:Y:S01]  /*5f00*/  IMAD R6, R8, 0x8, R5 ;  /* 0x0000000808067824 */ /* 0x000fe200078e0205 */
[----:B------:R-:W-:Y:S01]  /*5f10*/  SHF.L.U32 R3, R9, 0x1f, RZ ;  /* 0x0000001f09037819 */ /* 0x000fe200000006ff */
[----:B0-----:R-:W-:Y:S06]  /*5f20*/  @!P0 BRA `(.L_x_122) ;  /* 0x00000004007c8947 */ /* 0x001fec0003800000 */
.L_x_138:
[----:B------:R-:W1:Y:S01]  /*5f30*/  SYNCS.PHASECHK.TRANS64.TRYWAIT P0, [R6+URZ], R3 ;  /* 0x00000003060075a7 */ /* 0x000e62000800017f */
[----:B------:R-:W-:-:S05]  /*5f40*/  VIADD R0, R8, 0x1 ;  /* 0x0000000108007836 */ /* 0x000fca0000000000 */
[----:B------:R-:W-:-:S04]  /*5f50*/  ISETP.NE.AND P1, PT, R0, 0x7, PT ;  /* 0x000000070000780c */ /* 0x000fc80003f25270 */
[----:B0-----:R-:W-:Y:S02]  /*5f60*/  SEL R2, RZ, 0x1, P1 ;  /* 0x00000001ff027807 */ /* 0x001fe40000800000 */
[----:B------:R-:W-:Y:S02]  /*5f70*/  SEL R0, R0, RZ, P1 ;  /* 0x000000ff00007207 */ /* 0x000fe40000800000 */
[----:B------:R-:W-:-:S03]  /*5f80*/  LOP3.LUT R9, R9, R2, RZ, 0x3c, !PT ;  /* 0x0000000209097212 */ /* 0x000fc600078e3cff */
[----:B------:R-:W-:Y:S01]  /*5f90*/  IMAD R7, R0, 0x8, R5 ;  /* 0x0000000800077824 */ /* 0x000fe200078e0205 */
[----:B------:R-:W-:Y:S01]  /*5fa0*/  SHF.L.U32 R4, R9, 0x1f, RZ ;  /* 0x0000001f09047819 */ /* 0x000fe200000006ff */
[----:B-1----:R-:W-:Y:S06]  /*5fb0*/  @!P0 BRA `(.L_x_123) ;  /* 0x00000004006c8947 */ /* 0x002fec0003800000 */
.L_x_139:
[----:B------:R-:W1:Y:S01]  /*5fc0*/  SYNCS.PHASECHK.TRANS64.TRYWAIT P0, [R7+URZ], R4 ;  /* 0x00000004070075a7 */ /* 0x000e62000800017f */
[----:B------:R-:W-:-:S05]  /*5fd0*/  VIADD R0, R0, 0x1 ;  /* 0x0000000100007836 */ /* 0x000fca0000000000 */
[----:B------:R-:W-:-:S04]  /*5fe0*/  ISETP.NE.AND P1, PT, R0, 0x7, PT ;  /* 0x000000070000780c */ /* 0x000fc80003f25270 */
[----:B------:R-:W-:Y:S02]  /*5ff0*/  SEL R2, RZ, 0x1, P1 ;  /* 0x00000001ff027807 */ /* 0x000fe40000800000 */
[----:B------:R-:W-:Y:S02]  /*6000*/  SEL R0, R0, RZ, P1 ;  /* 0x000000ff00007207 */ /* 0x000fe40000800000 */
[----:B------:R-:W-:-:S03]  /*6010*/  LOP3.LUT R9, R9, R2, RZ, 0x3c, !PT ;  /* 0x0000000209097212 */ /* 0x000fc600078e3cff */
[----:B0-----:R-:W-:Y:S01]  /*6020*/  IMAD R6, R0, 0x8, R5 ;  /* 0x0000000800067824 */ /* 0x001fe200078e0205 */
[----:B------:R-:W-:Y:S01]  /*6030*/  SHF.L.U32 R3, R9, 0x1f, RZ ;  /* 0x0000001f09037819 */ /* 0x000fe200000006ff */
[----:B-1----:R-:W-:Y:S06]  /*6040*/  @!P0 BRA `(.L_x_124) ;  /* 0x00000004005c8947 */ /* 0x002fec0003800000 */
.L_x_140:
        /* <DEDUP_REMOVED lines=9> */
.L_x_141:
        /* <DEDUP_REMOVED lines=9> */
.L_x_142:
[----:B------:R-:W1:Y:S01]  /*6170*/  SYNCS.PHASECHK.TRANS64.TRYWAIT P0, [R6+URZ], R3 ;  /* 0x00000003060075a7 */ /* 0x000e62000800017f */
[----:B------:R-:W-:-:S05]  /*6180*/  VIADD R0, R0, 0x1 ;  /* 0x0000000100007836 */ /* 0x000fca0000000000 */
[----:B------:R-:W-:-:S04]  /*6190*/  ISETP.NE.AND P1, PT, R0, 0x7, PT ;  /* 0x000000070000780c */ /* 0x000fc80003f25270 */
[----:B------:R-:W-:Y:S02]  /*61a0*/  SEL R2, RZ, 0x1, P1 ;  /* 0x00000001ff027807 */ /* 0x000fe40000800000 */
[----:B------:R-:W-:Y:S02]  /*61b0*/  SEL R0, R0, RZ, P1 ;  /* 0x000000ff00007207 */ /* 0x000fe40000800000 */
[----:B------:R-:W-:Y:S01]  /*61c0*/  LOP3.LUT R2, R9, R2, RZ, 0x3c, !PT ;  /* 0x0000000209027212 */ /* 0x000fe200078e3cff */
[----:B-1----:R-:W-:Y:S06]  /*61d0*/  @!P0 BRA `(.L_x_127) ;  /* 0x0000000400348947 */ /* 0x002fec0003800000 */
.L_x_143:
[----:B------:R-:W-:Y:S01]  /*61e0*/  IMAD R5, R0, 0x8, R5 ;  /* 0x0000000800057824 */ /* 0x000fe200078e0205 */
[----:B------:R-:W-:-:S07]  /*61f0*/  SHF.L.U32 R0, R2, 0x1f, RZ ;  /* 0x0000001f02007819 */ /* 0x000fce00000006ff */
.L_x_128:
[----:B---3--:R3:W4:Y:S02]  /*6200*/  SYNCS.PHASECHK.TRANS64.TRYWAIT P0, [R5+URZ], R0 ;  /* 0x00000000050075a7 */ /* 0x008724000800017f */
[----:B----4-:R-:W-:Y:S05]  /*6210*/  @!P0 NANOSLEEP.SYNCS 0x989680 ;  /* 0x009896800000895d */ /* 0x010fea0003900000 */
[----:B------:R-:W4:Y:S02]  /*6220*/  @!P0 SYNCS.PHASECHK.TRANS64 P0, [R5+URZ], R0 ;  /* 0x00000000050085a7 */ /* 0x000f24000800007f */
[----:B----4-:R-:W-:Y:S05]  /*6230*/  @!P0 BRA `(.L_x_128) ;  /* 0xfffffffc00f08947 */ /* 0x010fea000383ffff */
.L_x_120:
[----:B------:R-:W-:Y:S05]  /*6240*/  BSYNC B0 ;  /* 0x0000000000007941 */ /* 0x000fea0003800000 */
.L_x_119:
[----:B------:R-:W-:Y:S05]  /*6250*/  EXIT ;  /* 0x000000000000794d */ /* 0x000fea0003800000 */
.L_x_19:
[----:B0-----:R-:W-:-:S04]  /*6260*/  IMAD.U32 R3, RZ, RZ, UR43 ;  /* 0x0000002bff037e24 */ /* 0x001fc8000f8e00ff */
[----:B------:R0:W1:Y:S03]  /*6270*/  SYNCS.PHASECHK.TRANS64.TRYWAIT P0, [R3+URZ+-0x8], R0 ;  /* 0xfffff800030075a7 */ /* 0x000066000800017f */
[----:B-1----:R-:W-:Y:S05]  /*6280*/  @!P0 NANOSLEEP.SYNCS 0x989680 ;  /* 0x009896800000895d */ /* 0x002fea0003900000 */
[----:B------:R-:W1:Y:S02]  /*6290*/  @!P0 SYNCS.PHASECHK.TRANS64 P0, [R3+URZ+-0x8], R0 ;  /* 0xfffff800030085a7 */ /* 0x000e64000800007f */
[----:B-1----:R-:W-:Y:S05]  /*62a0*/  @!P0 BRA `(.L_x_19) ;  /* 0xfffffffc00ec8947 */ /* 0x002fea000383ffff */
[----:B------:R-:W-:Y:S05]  /*62b0*/  BRA `(.L_x_129) ;  /* 0xffffffb400607947 */ /* 0x000fea000383ffff */
.L_x_24:
[----:B-1----:R1:W2:Y:S02]  /*62c0*/  SYNCS.PHASECHK.TRANS64.TRYWAIT P1, [R3+URZ], R0 ;  /* 0x00000000030075a7 */ /* 0x0022a4000802017f */
[----:B--2---:R-:W-:Y:S05]  /*62d0*/  @!P1 NANOSLEEP.SYNCS 0x989680 ;  /* 0x009896800000995d */ /* 0x004fea0003900000 */
[----:B------:R-:W2:Y:S02]  /*62e0*/  @!P1 SYNCS.PHASECHK.TRANS64 P1, [R3+URZ], R0 ;  /* 0x00000000030095a7 */ /* 0x000ea4000802007f */
[----:B--2---:R-:W-:Y:S05]  /*62f0*/  @!P1 BRA `(.L_x_24) ;  /* 0xfffffffc00f09947 */ /* 0x004fea000383ffff */
[----:B------:R-:W-:Y:S05]  /*6300*/  BRA `(.L_x_23) ;  /* 0xffffffb400cc7947 */ /* 0x000fea000383ffff */
.L_x_29:
[----:B-1----:R-:W-:-:S04]  /*6310*/  IMAD.U32 R5, RZ, RZ, UR4 ;  /* 0x00000004ff057e24 */ /* 0x002fc8000f8e00ff */
[----:B------:R1:W2:Y:S03]  /*6320*/  SYNCS.PHASECHK.TRANS64.TRYWAIT P1, [R5+URZ], R4 ;  /* 0x00000004050075a7 */ /* 0x0002a6000802017f */
[----:B--2---:R-:W-:Y:S05]  /*6330*/  @!P1 NANOSLEEP.SYNCS 0x989680 ;  /* 0x009896800000995d */ /* 0x004fea0003900000 */
[----:B------:R-:W2:Y:S02]  /*6340*/  @!P1 SYNCS.PHASECHK.TRANS64 P1, [R5+URZ], R4 ;  /* 0x00000004050095a7 */ /* 0x000ea4000802007f */
[----:B--2---:R-:W-:Y:S05]  /*6350*/  @!P1 BRA `(.L_x_29) ;  /* 0xfffffffc00ec9947 */ /* 0x004fea000383ffff */
[----:B------:R-:W-:Y:S05]  /*6360*/  BRA `(.L_x_28) ;  /* 0xffffffb800f47947 */ /* 0x000fea000383ffff */
.L_x_37:
[----:B0-----:R-:W-:-:S04]  /*6370*/  IMAD.U32 R3, RZ, RZ, UR43 ;  /* 0x0000002bff037e24 */ /* 0x001fc8000f8e00ff */
[----:B------:R0:W1:Y:S03]  /*6380*/  SYNCS.PHASECHK.TRANS64.TRYWAIT P0, [R3+URZ+0x8], R0 ;  /* 0x00000800030075a7 */ /* 0x000066000800017f */
[----:B-1----:R-:W-:Y:S05]  /*6390*/  @!P0 NANOSLEEP.SYNCS 0x989680 ;  /* 0x009896800000895d */ /* 0x002fea0003900000 */
[----:B------:R-:W1:Y:S02]  /*63a0*/  @!P0 SYNCS.PHASECHK.TRANS64 P0, [R3+URZ+0x8], R0 ;  /* 0x00000800030085a7 */ /* 0x000e64000800007f */
[----:B-1----:R-:W-:Y:S05]  /*63b0*/  @!P0 BRA `(.L_x_37) ;  /* 0xfffffffc00ec8947 */ /* 0x002fea000383ffff */
[----:B------:R-:W-:Y:S05]  /*63c0*/  BRA `(.L_x_130) ;  /* 0xffffffc000b87947 */ /* 0x000fea000383ffff */
.L_x_106:
[----:B------:R-:W-:Y:S01]  /*63d0*/  BSSY B1, `(.L_x_131) ;  /* 0x0000006000017945 */ /* 0x000fe20003800000 */
[----:B------:R-:W-:-:S07]  /*63e0*/  IMAD.MOV.U32 R15, RZ, RZ, -0x1 ;  /* 0xffffffffff0f7424 */ /* 0x000fce00078e00ff */
[----:B--2--5:R-:W-:Y:S05]  /*63f0*/  WARPSYNC.COLLECTIVE R15, `(.L_x_132) ;  /* 0x000000000f0c7348 */ /* 0x024fea0003c00000 */
[----:B------:R-:W-:Y:S02]  /*6400*/  ELECT P6, UR62, PT ;  /* 0x00000000003e782f */ /* 0x000fe400038c0000 */
[----:B------:R-:W-:Y:S01]  /*6410*/  MOV R14, UR62 ;  /* 0x0000003e000e7c02 */ /* 0x000fe20008000f00 */
[----:B--2--5:R-:W-:Y:S10]  /*6420*/  ENDCOLLECTIVE ;  /* 0x000000000000791b */ /* 0x024ff40003800000 */
.L_x_132:
[----:B------:R-:W-:Y:S05]  /*6430*/  BSYNC B1 ;  /* 0x0000000000017941 */ /* 0x000fea0003800000 */
.L_x_131:
[----:B------:R-:W-:Y:S05]  /*6440*/  BRA `(.L_x_133) ;  /* 0xffffffec00547947 */ /* 0x000fea000383ffff */
.L_x_109:
[----:B0-----:R0:W1:Y:S02]  /*6450*/  SYNCS.PHASECHK.TRANS64.TRYWAIT P1, [R14+URZ+0x38], R5 ;  /* 0x000038050e0075a7 */ /* 0x001064000802017f */
[----:B-1----:R-:W-:Y:S05]  /*6460*/  @!P1 NANOSLEEP.SYNCS 0x989680 ;  /* 0x009896800000995d */ /* 0x002fea0003900000 */
[----:B------:R-:W1:Y:S02]  /*6470*/  @!P1 SYNCS.PHASECHK.TRANS64 P1, [R14+URZ+0x38], R5 ;  /* 0x000038050e0095a7 */ /* 0x000e64000802007f */
[----:B-1----:R-:W-:Y:S05]  /*6480*/  @!P1 BRA `(.L_x_109) ;  /* 0xfffffffc00f09947 */ /* 0x002fea000383ffff */
[----:B------:R-:W-:Y:S05]  /*6490*/  BRA `(.L_x_134) ;  /* 0xffffffec00907947 */ /* 0x000fea000383ffff */
.L_x_118:
[----:B------:R-:W-:Y:S01]  /*64a0*/  BSSY B0, `(.L_x_135) ;  /* 0x0000006000007945 */ /* 0x000fe20003800000 */
[----:B------:R-:W-:-:S07]  /*64b0*/  IMAD.MOV.U32 R15, RZ, RZ, -0x1 ;  /* 0xffffffffff0f7424 */ /* 0x000fce00078e00ff */
[----:B--2--5:R-:W-:Y:S05]  /*64c0*/  WARPSYNC.COLLECTIVE R15, `(.L_x_136) ;  /* 0x000000000f0c7348 */ /* 0x024fea0003c00000 */
[----:B------:R-:W-:Y:S02]  /*64d0*/  ELECT P6, UR62, PT ;  /* 0x00000000003e782f */ /* 0x000fe400038c0000 */
[----:B------:R-:W-:Y:S01]  /*64e0*/  MOV R14, UR62 ;  /* 0x0000003e000e7c02 */ /* 0x000fe20008000f00 */
[----:B--2--5:R-:W-:Y:S10]  /*64f0*/  ENDCOLLECTIVE ;  /* 0x000000000000791b */ /* 0x024ff40003800000 */
.L_x_136:
[----:B------:R-:W-:Y:S05]  /*6500*/  BSYNC B0 ;  /* 0x0000000000007941 */ /* 0x000fea0003800000 */
.L_x_135:
[----:B------:R-:W-:Y:S05]  /*6510*/  BRA `(.L_x_137) ;  /* 0xfffffff800307947 */ /* 0x000fea000383ffff */
.L_x_122:
[----:B0-----:R0:W1:Y:S02]  /*6520*/  SYNCS.PHASECHK.TRANS64.TRYWAIT P0, [R7+URZ], R2 ;  /* 0x00000002070075a7 */ /* 0x001064000800017f */
[----:B-1----:R-:W-:Y:S05]  /*6530*/  @!P0 NANOSLEEP.SYNCS 0x989680 ;  /* 0x009896800000895d */ /* 0x002fea0003900000 */
[----:B------:R-:W1:Y:S02]  /*6540*/  @!P0 SYNCS.PHASECHK.TRANS64 P0, [R7+URZ], R2 ;  /* 0x00000002070085a7 */ /* 0x000e64000800007f */
[----:B-1----:R-:W-:Y:S05]  /*6550*/  @!P0 BRA `(.L_x_122) ;  /* 0xfffffffc00f08947 */ /* 0x002fea000383ffff */
[----:B------:R-:W-:Y:S05]  /*6560*/  BRA `(.L_x_138) ;  /* 0xfffffff800707947 */ /* 0x000fea000383ffff */
.L_x_123:
[----:B0-----:R0:W1:Y:S02]  /*6570*/  SYNCS.PHASECHK.TRANS64.TRYWAIT P0, [R6+URZ], R3 ;  /* 0x00000003060075a7 */ /* 0x001064000800017f */
[----:B-1----:R-:W-:Y:S05]  /*6580*/  @!P0 NANOSLEEP.SYNCS 0x989680 ;  /* 0x009896800000895d */ /* 0x002fea0003900000 */
[----:B------:R-:W1:Y:S02]  /*6590*/  @!P0 SYNCS.PHASECHK.TRANS64 P0, [R6+URZ], R3 ;  /* 0x00000003060085a7 */ /* 0x000e64000800007f */
[----:B-1----:R-:W-:Y:S05]  /*65a0*/  @!P0 BRA `(.L_x_123) ;  /* 0xfffffffc00f08947 */ /* 0x002fea000383ffff */
[----:B------:R-:W-:Y:S05]  /*65b0*/  BRA `(.L_x_139) ;  /* 0xfffffff800807947 */ /* 0x000fea000383ffff */
.L_x_124:
[----:B0-----:R0:W1:Y:S02]  /*65c0*/  SYNCS.PHASECHK.TRANS64.TRYWAIT P0, [R7+URZ], R4 ;  /* 0x00000004070075a7 */ /* 0x001064000800017f */
[----:B-1----:R-:W-:Y:S05]  /*65d0*/  @!P0 NANOSLEEP.SYNCS 0x989680 ;  /* 0x009896800000895d */ /* 0x002fea0003900000 */
[----:B------:R-:W1:Y:S02]  /*65e0*/  @!P0 SYNCS.PHASECHK.TRANS64 P0, [R7+URZ], R4 ;  /* 0x00000004070085a7 */ /* 0x000e64000800007f */
[----:B-1----:R-:W-:Y:S05]  /*65f0*/  @!P0 BRA `(.L_x_124) ;  /* 0xfffffffc00f08947 */ /* 0x002fea000383ffff */
[----:B------:R-:W-:Y:S05]  /*6600*/  BRA `(.L_x_140) ;  /* 0xfffffff800907947 */ /* 0x000fea000383ffff */
.L_x_125:
[----:B0-----:R0:W1:Y:S02]  /*6610*/  SYNCS.PHASECHK.TRANS64.TRYWAIT P0, [R6+URZ], R3 ;  /* 0x00000003060075a7 */ /* 0x001064000800017f */
[----:B-1----:R-:W-:Y:S05]  /*6620*/  @!P0 NANOSLEEP.SYNCS 0x989680 ;  /* 0x009896800000895d */ /* 0x002fea0003900000 */
[----:B------:R-:W1:Y:S02]  /*6630*/  @!P0 SYNCS.PHASECHK.TRANS64 P0, [R6+URZ], R3 ;  /* 0x00000003060085a7 */ /* 0x000e64000800007f */
[----:B-1----:R-:W-:Y:S05]  /*6640*/  @!P0 BRA `(.L_x_125) ;  /* 0xfffffffc00f08947 */ /* 0x002fea000383ffff */
[----:B------:R-:W-:Y:S05]  /*6650*/  BRA `(.L_x_141) ;  /* 0xfffffff800a07947 */ /* 0x000fea000383ffff */
.L_x_126:
[----:B0-----:R0:W1:Y:S02]  /*6660*/  SYNCS.PHASECHK.TRANS64.TRYWAIT P0, [R7+URZ], R4 ;  /* 0x00000004070075a7 */ /* 0x001064000800017f */
[----:B-1----:R-:W-:Y:S05]  /*6670*/  @!P0 NANOSLEEP.SYNCS 0x989680 ;  /* 0x009896800000895d */ /* 0x002fea0003900000 */
[----:B------:R-:W1:Y:S02]  /*6680*/  @!P0 SYNCS.PHASECHK.TRANS64 P0, [R7+URZ], R4 ;  /* 0x00000004070085a7 */ /* 0x000e64000800007f */
[----:B-1----:R-:W-:Y:S05]  /*6690*/  @!P0 BRA `(.L_x_126) ;  /* 0xfffffffc00f08947 */ /* 0x002fea000383ffff */
[----:B------:R-:W-:Y:S05]  /*66a0*/  BRA `(.L_x_142) ;  /* 0xfffffff800b07947 */ /* 0x000fea000383ffff */
.L_x_127:
[----:B-1----:R1:W3:Y:S02]  /*66b0*/  SYNCS.PHASECHK.TRANS64.TRYWAIT P0, [R6+URZ], R3 ;  /* 0x00000003060075a7 */ /* 0x0022e4000800017f */
[----:B---3--:R-:W-:Y:S05]  /*66c0*/  @!P0 NANOSLEEP.SYNCS 0x989680 ;  /* 0x009896800000895d */ /* 0x008fea0003900000 */
[----:B------:R-:W3:Y:S02]  /*66d0*/  @!P0 SYNCS.PHASECHK.TRANS64 P0, [R6+URZ], R3 ;  /* 0x00000003060085a7 */ /* 0x000ee4000800007f */
[----:B---3--:R-:W-:Y:S05]  /*66e0*/  @!P0 BRA `(.L_x_127) ;  /* 0xfffffffc00f08947 */ /* 0x008fea000383ffff */
[----:B------:R-:W-:Y:S05]  /*66f0*/  BRA `(.L_x_143) ;  /* 0xfffffff800b87947 */ /* 0x000fea000383ffff */
.L_x_144:
[----:B------:R-:W-:-:S00]  /*6700*/  BRA `(.L_x_144) ;  /* 0xfffffffc00fc7947 */ /* 0x000fc0000383ffff */
[----:B------:R-:W-:-:S00]  /*6710*/  NOP ;  /* 0x0000000000007918 */ /* 0x000fc00000000000 */
        /* <DEDUP_REMOVED lines=14> */
.L_x_145:


//--------------------- .nv.global.init           --------------------------
	.section	.nv.global.init,"aw",@progbits
.nv.global.init:
	.type		$str$22,@object
	.size		$str$22,($str$23 - $str$22)
$str$22:
        /*0000*/ 	.byte	0x6b, 0x5f, 0x74, 0x69, 0x6c, 0x65, 0x5f, 0x63, 0x6f, 0x75, 0x6e, 0x74, 0x20, 0x3e, 0x3d, 0x20
        /*0010*/ 	.byte	0x31, 0x00
	.type		$str$23,@object
	.size		$str$23,(__unnamed_1 - $str$23)
$str$23:
        /*0012*/ 	.byte	0x2f, 0x74, 0x6d, 0x70, 0x2f, 0x63, 0x75, 0x74, 0x6c, 0x61, 0x73, 0x73, 0x5f, 0x73, 0x77, 0x65
        /*0022*/ 	.byte	0x65, 0x70, 0x5f, 0x73, 0x72, 0x63, 0x2f, 0x69, 0x6e, 0x63, 0x6c, 0x75, 0x64, 0x65, 0x2f, 0x63
        /*0032*/ 	.byte	0x75, 0x74, 0x6c, 0x61, 0x73, 0x73, 0x2f, 0x67, 0x65, 0x6d, 0x6d, 0x2f, 0x63, 0x6f, 0x6c, 0x6c
        /*0042*/ 	.byte	0x65, 0x63, 0x74, 0x69, 0x76, 0x65, 0x2f, 0x73, 0x6d, 0x39, 0x30, 0x5f, 0x6d, 0x6d, 0x61, 0x5f
        /*0052*/ 	.byte	0x74, 0x6d, 0x61, 0x5f, 0x67, 0x6d, 0x6d, 0x61, 0x5f, 0x73, 0x73, 0x5f, 0x77, 0x61, 0x72, 0x70
        /*0062*/ 	.byte	0x73, 0x70, 0x65, 0x63, 0x69, 0x61, 0x6c, 0x69, 0x7a, 0x65, 0x64, 0x2e, 0x68, 0x70, 0x70, 0x00
	.type		__unnamed_1,@object
	.size		__unnamed_1,(.L_0 - __unnamed_1)
__unnamed_1:
        /*0072*/ 	.byte	0x76, 0x6f, 0x69, 0x64, 0x20, 0x63, 0x75, 0x74, 0x6c, 0x61, 0x73, 0x73, 0x3a, 0x3a, 0x67, 0x65
        /* <DEDUP_REMOVED lines=179> */
        /*0bb2*/ 	.byte	0x75, 0x74, 0x65, 0x3a, 0x3a, 0x69, 0x64, 0x65, 0x6e, 0x74, 0x69, 0x74, 0x79, 0x5d, 0x00
.L_0:


//--------------------- .nv.shared._ZN7cutlass13device_kernelINS_4gemm6kernel13GemmUniversalIN4cute5tupleIJiiiiEEENS1_10collective13CollectiveMmaINS1_34MainloopSm90TmaGmmaWarpSpecializedILi7ENS5_IJNS4_1CILi1EEENSA_ILi2EEESB_EEENS1_32KernelTmaWarpSpecializedPingpongEEENS5_IJNSA_ILi64EEESG_NSA_ILi128EEEEEENS_6half_tENS5_IJlSB_lEEESJ_SK_NS4_8TiledMMAINS4_8MMA_AtomIJNS4_4SM904GMMA25MMA_64x64x16_F32F16F16_SSILNSO_5MajorE0ELSQ_0ELNSO_7ScaleInE1ELSR_1EEEEEENS4_6LayoutINS5_IJSB_SB_SB_EEENS5_IJNSA_ILi0EEESW_SW_EEEEENS5_IJNS4_10UnderscoreESZ_SZ_EEEEENS4_23SM90_TMA_LOAD_MULTICASTENS4_14ComposedLayoutINS4_7SwizzleILi3ELi4ELi3EEENS4_18smem_ptr_flag_bitsILi16EEENSU_INS5_IJNSA_ILi8EEESG_EEENS5_IJSG_SB_EEEEEEEvNS4_8identityENS4_13SM90_TMA_LOADES1C_vS1D_EENS_8epilogue10collective6detail29Sm90TmaWarpSpecializedAdapterINS1H_15DefaultEpilogueISJ_SK_SK_NS1G_6thread17LinearCombinationISJ_Li1EffLNS1L_9ScaleType4KindE0ELNS_15FloatRoundStyleE2ESJ_EENS1_15EpilogueDefaultEEEEEvvEEEEvNT_6ParamsE --------------------------
	.section	.nv.shared._ZN7cutlass13device_kernelINS_4gemm6kernel13GemmUniversalIN4cute5tupleIJiiiiEEENS1_10collective13CollectiveMmaINS1_34MainloopSm90TmaGmmaWarpSpecializedILi7ENS5_IJNS4_1CILi1EEENSA_ILi2EEESB_EEENS1_32KernelTmaWarpSpecializedPingpongEEENS5_IJNSA_ILi64EEESG_NSA_ILi128EEEEEENS_6half_tENS5_IJlSB_lEEESJ_SK_NS4_8TiledMMAINS4_8MMA_AtomIJNS4_4SM904GMMA25MMA_64x64x16_F32F16F16_SSILNSO_5MajorE0ELSQ_0ELNSO_7ScaleInE1ELSR_1EEEEEENS4_6LayoutINS5_IJSB_SB_SB_EEENS5_IJNSA_ILi0EEESW_SW_EEEEENS5_IJNS4_10UnderscoreESZ_SZ_EEEEENS4_23SM90_TMA_LOAD_MULTICASTENS4_14ComposedLayoutINS4_7SwizzleILi3ELi4ELi3EEENS4_18smem_ptr_flag_bitsILi16EEENSU_INS5_IJNSA_ILi8EEESG_EEENS5_IJSG_SB_EEEEEEEvNS4_8identityENS4_13SM90_TMA_LOADES1C_vS1D_EENS_8epilogue10collective6detail29Sm90TmaWarpSpecializedAdapterINS1H_15DefaultEpilogueISJ_SK_SK_NS1G_6thread17LinearCombinationISJ_Li1EffLNS1L_9ScaleType4KindE0ELNS_15FloatRoundStyleE2ESJ_EENS1_15EpilogueDefaultEEEEEvvEEEEvNT_6ParamsE,"aw",@nobits
	.sectionflags	@""
	.align	16
	.zero		1024


//--------------------- .nv.shared.reserved.0     --------------------------
	.section	.nv.shared.reserved.0,"aw",@nobits
	.weak		__nv_reservedSMEM_offset_0_alias
	.size		__nv_reservedSMEM_offset_0_alias, 0, 0
	.other		__nv_reservedSMEM_offset_0_alias,@"STO_CUDA_RESERVED_SHARED STV_DEFAULT"
__nv_reservedSMEM_offset_0_alias:
	.zero		0


//--------------------- .nv.global                --------------------------
	.section	.nv.global,"aw",@nobits
.nv.global:
	.type		_ZN39_INTERNAL_d43a1edd_4_k_cu_93904b40_26314cute1_E,@object
	.size		_ZN39_INTERNAL_d43a1edd_4_k_cu_93904b40_26314cute1_E,(_ZN39_INTERNAL_d43a1edd_4_k_cu_93904b40_26314cuda3std3__45__cpo6cbeginE - _ZN39_INTERNAL_d43a1edd_4_k_cu_93904b40_26314cute1_E)
_ZN39_INTERNAL_d43a1edd_4_k_cu_93904b40_26314cute1_E:
	.zero		1
	.type		_ZN39_INTERNAL_d43a1edd_4_k_cu_93904b40_26314cuda3std3__45__cpo6cbeginE,@object
	.size		_ZN39_INTERNAL_d43a1edd_4_k_cu_93904b40_26314cuda3std3__45__cpo6cbeginE,(_ZN39_INTERNAL_d43a1edd_4_k_cu_93904b40_26314cuda3std3__48in_placeE - _ZN39_INTERNAL_d43a1edd_4_k_cu_93904b40_26314cuda3std3__45__cpo6cbeginE)
_ZN39_INTERNAL_d43a1edd_4_k_cu_93904b40_26314cuda3std3__45__cpo6cbeginE:
	.zero		1
	.type		_ZN39_INTERNAL_d43a1edd_4_k_cu_93904b40_26314cuda3std3__48in_placeE,@object
	.size		_ZN39_INTERNAL_d43a1edd_4_k_cu_93904b40_26314cuda3std3__48in_placeE,(_ZN39_INTERNAL_d43a1edd_4_k_cu_93904b40_26314cuda3std6ranges3__45__cpo9iter_moveE - _ZN39_INTERNAL_d43a1edd_4_k_cu_93904b40_26314cuda3std3__48in_placeE)
_ZN39_INTERNAL_d43a1edd_4_k_cu_93904b40_26314cuda3std3__48in_placeE:
	.zero		1
	.type		_ZN39_INTERNAL_d43a1edd_4_k_cu_93904b40_26314cuda3std6ranges3__45__cpo9iter_moveE,@object
	.size		_ZN39_INTERNAL_d43a1edd_4_k_cu_93904b40_26314cuda3std6ranges3__45__cpo9iter_moveE,(_ZN39_INTERNAL_d43a1edd_4_k_cu_93904b40_26314cuda3std3__45__cpo5beginE - _ZN39_INTERNAL_d43a1edd_4_k_cu_93904b40_26314cuda3std6ranges3__45__cpo9iter_moveE)
_ZN39_INTERNAL_d43a1edd_4_k_cu_93904b40_26314cuda3std6ranges3__45__cpo9iter_moveE:
	.zero		1
	.type		_ZN39_INTERNAL_d43a1edd_4_k_cu_93904b40_26314cuda3std3__45__cpo5beginE,@object
	.size		_ZN39_INTERNAL_d43a1edd_4_k_cu_93904b40_26314cuda3std3__45__cpo5beginE,(_ZN39_INTERNAL_d43a1edd_4_k_cu_93904b40_26314cuda3std3__441_GLOBAL__N__d43a1edd_4_k_cu_93904b40_26316ignoreE - _ZN39_INTERNAL_d43a1edd_4_k_cu_93904b40_26314cuda3std3__45__cpo5beginE)
_ZN39_INTERNAL_d43a1edd_4_k_cu_93904b40_26314cuda3std3__45__cpo5beginE:
	.zero		1
	.type		_ZN39_INTERNAL_d43a1edd_4_k_cu_93904b40_26314cuda3std3__441_GLOBAL__N__d43a1edd_4_k_cu_93904b40_26316ignoreE,@object
	.size		_ZN39_INTERNAL_d43a1edd_4_k_cu_93904b40_26314cuda3std3__441_GLOBAL__N__d43a1edd_4_k_cu_93904b40_26316ignoreE,(_ZN39_INTERNAL_d43a1edd_4_k_cu_93904b40_26314cute7productE - _ZN39_INTERNAL_d43a1edd_4_k_cu_93904b40_26314cuda3std3__441_GLOBAL__N__d43a1edd_4_k_cu_93904b40_26316ignoreE)
_ZN39_INTERNAL_d43a1edd_4_k_cu_93904b40_26314cuda3std3__441_GLOBAL__N__d43a1edd_4_k_cu_93904b40_26316ignoreE:
	.zero		1
	.type		_ZN39_INTERNAL_d43a1edd_4_k_cu_93904b40_26314cute7productE,@object
	.size		_ZN39_INTERNAL_d43a1edd_4_k_cu_93904b40_26314cute7productE,(_ZN39_INTERNAL_d43a1edd_4_k_cu_93904b40_26314cuda3std3__45__cpo3endE - _ZN39_INTERNAL_d43a1edd_4_k_cu_93904b40_26314cute7productE)
_ZN39_INTERNAL_d43a1edd_4_k_cu_93904b40_26314cute7productE:
	.zero		1
	.type		_ZN39_INTERNAL_d43a1edd_4_k_cu_93904b40_26314cuda3std3__45__cpo3endE,@object
	.size		_ZN39_INTERNAL_d43a1edd_4_k_cu_93904b40_26314cuda3std3__45__cpo3endE,(_ZN39_INTERNAL_d43a1edd_4_k_cu_93904b40_26314cuda3std3__419piecewise_constructE - _ZN39_INTERNAL_d43a1edd_4_k_cu_93904b40_26314cuda3std3__45__cpo3endE)
_ZN39_INTERNAL_d43a1edd_4_k_cu_93904b40_26314cuda3std3__45__cpo3endE:
	.zero		1
	.type		_ZN39_INTERNAL_d43a1edd_4_k_cu_93904b40_26314cuda3std3__419piecewise_constructE,@object
	.size		_ZN39_INTERNAL_d43a1edd_4_k_cu_93904b40_26314cuda3std3__419piecewise_constructE,(_ZN39_INTERNAL_d43a1edd_4_k_cu_93904b40_26314cuda3std3__45__cpo4cendE - _ZN39_INTERNAL_d43a1edd_4_k_cu_93904b40_26314cuda3std3__419piecewise_constructE)
_ZN39_INTERNAL_d43a1edd_4_k_cu_93904b40_26314cuda3std3__419piecewise_constructE:
	.zero		1
	.type		_ZN39_INTERNAL_d43a1edd_4_k_cu_93904b40_26314cuda3std3__45__cpo4cendE,@object
	.size		_ZN39_INTERNAL_d43a1edd_4_k_cu_93904b40_26314cuda3std3__45__cpo4cendE,(_ZN39_INTERNAL_d43a1edd_4_k_cu_93904b40_26314cuda3std6ranges3__45__cpo4swapE - _ZN39_INTERNAL_d43a1edd_4_k_cu_93904b40_26314cuda3std3__45__cpo4cendE)
_ZN39_INTERNAL_d43a1edd_4_k_cu_93904b40_26314cuda3std3__45__cpo4cendE:
	.zero		1
	.type		_ZN39_INTERNAL_d43a1edd_4_k_cu_93904b40_26314cuda3std6ranges3__45__cpo4swapE,@object
	.size		_ZN39_INTERNAL_d43a1edd_4_k_cu_93904b40_26314cuda3std6ranges3__45__cpo4swapE,(.L_8 - _ZN39_INTERNAL_d43a1edd_4_k_cu_93904b40_26314cuda3std6ranges3__45__cpo4swapE)
_ZN39_INTERNAL_d43a1edd_4_k_cu_93904b40_26314cuda3std6ranges3__45__cpo4swapE:
	.zero		1
.L_8:


//--------------------- .nv.constant0._ZN7cutlass13device_kernelINS_4gemm6kernel13GemmUniversalIN4cute5tupleIJiiiiEEENS1_10collective13CollectiveMmaINS1_34MainloopSm90TmaGmmaWarpSpecializedILi7ENS5_IJNS4_1CILi1EEENSA_ILi2EEESB_EEENS1_32KernelTmaWarpSpecializedPingpongEEENS5_IJNSA_ILi64EEESG_NSA_ILi128EEEEEENS_6half_tENS5_IJlSB_lEEESJ_SK_NS4_8TiledMMAINS4_8MMA_AtomIJNS4_4SM904GMMA25MMA_64x64x16_F32F16F16_SSILNSO_5MajorE0ELSQ_0ELNSO_7ScaleInE1ELSR_1EEEEEENS4_6LayoutINS5_IJSB_SB_SB_EEENS5_IJNSA_ILi0EEESW_SW_EEEEENS5_IJNS4_10UnderscoreESZ_SZ_EEEEENS4_23SM90_TMA_LOAD_MULTICASTENS4_14ComposedLayoutINS4_7SwizzleILi3ELi4ELi3EEENS4_18smem_ptr_flag_bitsILi16EEENSU_INS5_IJNSA_ILi8EEESG_EEENS5_IJSG_SB_EEEEEEEvNS4_8identityENS4_13SM90_TMA_LOADES1C_vS1D_EENS_8epilogue10collective6detail29Sm90TmaWarpSpecializedAdapterINS1H_15DefaultEpilogueISJ_SK_SK_NS1G_6thread17LinearCombinationISJ_Li1EffLNS1L_9ScaleType4KindE0ELNS_15FloatRoundStyleE2ESJ_EENS1_15EpilogueDefaultEEEEEvvEEEEvNT_6ParamsE --------------------------
	.section	.nv.constant0._ZN7cutlass13device_kernelINS_4gemm6kernel13GemmUniversalIN4cute5tupleIJiiiiEEENS1_10collective13CollectiveMmaINS1_34MainloopSm90TmaGmmaWarpSpecializedILi7ENS5_IJNS4_1CILi1EEENSA_ILi2EEESB_EEENS1_32KernelTmaWarpSpecializedPingpongEEENS5_IJNSA_ILi64EEESG_NSA_ILi128EEEEEENS_6half_tENS5_IJlSB_lEEESJ_SK_NS4_8TiledMMAINS4_8MMA_AtomIJNS4_4SM904GMMA25MMA_64x64x16_F32F16F16_SSILNSO_5MajorE0ELSQ_0ELNSO_7ScaleInE1ELSR_1EEEEEENS4_6LayoutINS5_IJSB_SB_SB_EEENS5_IJNSA_ILi0EEESW_SW_EEEEENS5_IJNS4_10UnderscoreESZ_SZ_EEEEENS4_23SM90_TMA_LOAD_MULTICASTENS4_14ComposedLayoutINS4_7SwizzleILi3ELi4ELi3EEENS4_18smem_ptr_flag_bitsILi16EEENSU_INS5_IJNSA_ILi8EEESG_EEENS5_IJSG_SB_EEEEEEEvNS4_8identityENS4_13SM90_TMA_LOADES1C_vS1D_EENS_8epilogue10collective6detail29Sm90TmaWarpSpecializedAdapterINS1H_15DefaultEpilogueISJ_SK_SK_NS1G_6thread17LinearCombinationISJ_Li1EffLNS1L_9ScaleType4KindE0ELNS_15FloatRoundStyleE2ESJ_EENS1_15EpilogueDefaultEEEEEvvEEEEvNT_6ParamsE,"a",@progbits
	.sectionflags	@""
	.align	4
.nv.constant0._ZN7cutlass13device_kernelINS_4gemm6kernel13GemmUniversalIN4cute5tupleIJiiiiEEENS1_10collective13CollectiveMmaINS1_34MainloopSm90TmaGmmaWarpSpecializedILi7ENS5_IJNS4_1CILi1EEENSA_ILi2EEESB_EEENS1_32KernelTmaWarpSpecializedPingpongEEENS5_IJNSA_ILi64EEESG_NSA_ILi128EEEEEENS_6half_tENS5_IJlSB_lEEESJ_SK_NS4_8TiledMMAINS4_8MMA_AtomIJNS4_4SM904GMMA25MMA_64x64x16_F32F16F16_SSILNSO_5MajorE0ELSQ_0ELNSO_7ScaleInE1ELSR_1EEEEEENS4_6LayoutINS5_IJSB_SB_SB_EEENS5_IJNSA_ILi0EEESW_SW_EEEEENS5_IJNS4_10UnderscoreESZ_SZ_EEEEENS4_23SM90_TMA_LOAD_MULTICASTENS4_14ComposedLayoutINS4_7SwizzleILi3ELi4ELi3EEENS4_18smem_ptr_flag_bitsILi16EEENSU_INS5_IJNSA_ILi8EEESG_EEENS5_IJSG_SB_EEEEEEEvNS4_8identityENS4_13SM90_TMA_LOADES1C_vS1D_EENS_8epilogue10collective6detail29Sm90TmaWarpSpecializedAdapterINS1H_15DefaultEpilogueISJ_SK_SK_NS1G_6thread17LinearCombinationISJ_Li1EffLNS1L_9ScaleType4KindE0ELNS_15FloatRoundStyleE2ESJ_EENS1_15EpilogueDefaultEEEEEvvEEEEvNT_6ParamsE:
	.zero		1664


//--------------------- SYMBOLS --------------------------

	.type		.nv.reservedSmem.offset0,@object
	.size		.nv.reservedSmem.offset0,0x4
	.type		__assertfail,@function
